//
// Generated by NVIDIA NVVM Compiler
//
// Compiler Build ID: CL-36424714
// Cuda compilation tools, release 13.0, V13.0.88
// Based on NVVM 20.0.0
//

.version 9.0
.target sm_100
.address_size 64

	// .globl	_Z26optimize_4subs_only_kernelPKfS0_S0_S0_iPf
.const .align 4 .u32 c_num_freq_points_k;
.const .align 4 .f32 c_max_spread_s_param_k;
.const .align 4 .f32 c_PI_DEVICE_K;
.const .align 4 .u32 c_num_active_subwoofers_k;
.extern .shared .align 16 .b8 s_data[];
.global .align 4 .b8 __cudart_i2opi_f[24] = {65, 144, 67, 60, 153, 149, 98, 219, 192, 221, 52, 245, 209, 87, 39, 252, 41, 21, 68, 78, 110, 131, 249, 162};

.visible .entry _Z26optimize_4subs_only_kernelPKfS0_S0_S0_iPf(
	.param .u64 .ptr .align 1 _Z26optimize_4subs_only_kernelPKfS0_S0_S0_iPf_param_0,
	.param .u64 .ptr .align 1 _Z26optimize_4subs_only_kernelPKfS0_S0_S0_iPf_param_1,
	.param .u64 .ptr .align 1 _Z26optimize_4subs_only_kernelPKfS0_S0_S0_iPf_param_2,
	.param .u64 .ptr .align 1 _Z26optimize_4subs_only_kernelPKfS0_S0_S0_iPf_param_3,
	.param .u32 _Z26optimize_4subs_only_kernelPKfS0_S0_S0_iPf_param_4,
	.param .u64 .ptr .align 1 _Z26optimize_4subs_only_kernelPKfS0_S0_S0_iPf_param_5
)
{
	.local .align 16 .b8 	__local_depot0[64];
	.reg .b64 	%SP;
	.reg .b64 	%SPL;
	.reg .pred 	%p<136>;
	.reg .b16 	%rs<66>;
	.reg .b32 	%r<380>;
	.reg .b32 	%f<424>;
	.reg .b64 	%rd<394>;
	.reg .b64 	%fd<9>;

	mov.u64 	%SPL, __local_depot0;
	ld.param.u64 	%rd144, [_Z26optimize_4subs_only_kernelPKfS0_S0_S0_iPf_param_0];
	ld.param.u64 	%rd145, [_Z26optimize_4subs_only_kernelPKfS0_S0_S0_iPf_param_3];
	ld.param.u32 	%r114, [_Z26optimize_4subs_only_kernelPKfS0_S0_S0_iPf_param_4];
	cvta.to.global.u64 	%rd1, %rd144;
	cvta.to.global.u64 	%rd2, %rd145;
	add.u64 	%rd3, %SPL, 0;
	add.u64 	%rd4, %SPL, 32;
	add.u64 	%rd5, %SPL, 48;
	ld.const.u32 	%r1, [c_num_freq_points_k];
	mov.u32 	%r2, %tid.x;
	mov.u32 	%r379, %ntid.x;
	mov.u32 	%r4, %ctaid.x;
	setp.ge.s32 	%p1, %r2, %r1;
	@%p1 bra 	$L__BB0_7;
	add.s32 	%r115, %r2, %r379;
	max.u32 	%r116, %r1, %r115;
	setp.lt.u32 	%p2, %r115, %r1;
	selp.u32 	%r117, 1, 0, %p2;
	add.s32 	%r118, %r115, %r117;
	sub.s32 	%r119, %r116, %r118;
	div.u32 	%r120, %r119, %r379;
	add.s32 	%r5, %r120, %r117;
	and.b32  	%r121, %r5, 3;
	setp.eq.s32 	%p3, %r121, 3;
	mov.u32 	%r346, %r2;
	@%p3 bra 	$L__BB0_4;
	add.s32 	%r123, %r5, 1;
	and.b32  	%r6, %r123, 3;
	mov.b32 	%r345, 0;
	mov.u32 	%r346, %r2;
$L__BB0_3:
	.pragma "nounroll";
	mul.wide.u32 	%rd149, %r346, 4;
	add.s64 	%rd150, %rd1, %rd149;
	ld.global.f32 	%f101, [%rd150];
	shl.b32 	%r124, %r346, 2;
	mov.u32 	%r125, s_data;
	add.s32 	%r126, %r125, %r124;
	st.shared.f32 	[%r126], %f101;
	add.s32 	%r346, %r346, %r379;
	add.s32 	%r345, %r345, 1;
	setp.ne.s32 	%p4, %r345, %r6;
	@%p4 bra 	$L__BB0_3;
$L__BB0_4:
	setp.lt.u32 	%p5, %r5, 3;
	@%p5 bra 	$L__BB0_7;
	mov.u32 	%r128, s_data;
	shl.b32 	%r131, %r379, 2;
$L__BB0_6:
	mul.wide.u32 	%rd151, %r346, 4;
	add.s64 	%rd152, %rd1, %rd151;
	ld.global.f32 	%f102, [%rd152];
	shl.b32 	%r127, %r346, 2;
	add.s32 	%r129, %r128, %r127;
	st.shared.f32 	[%r129], %f102;
	add.s32 	%r130, %r346, %r379;
	mul.wide.u32 	%rd153, %r130, 4;
	add.s64 	%rd154, %rd1, %rd153;
	ld.global.f32 	%f103, [%rd154];
	add.s32 	%r132, %r129, %r131;
	st.shared.f32 	[%r132], %f103;
	add.s32 	%r133, %r130, %r379;
	mul.wide.u32 	%rd155, %r133, 4;
	add.s64 	%rd156, %rd1, %rd155;
	ld.global.f32 	%f104, [%rd156];
	add.s32 	%r134, %r132, %r131;
	st.shared.f32 	[%r134], %f104;
	add.s32 	%r135, %r133, %r379;
	mul.wide.u32 	%rd157, %r135, 4;
	add.s64 	%rd158, %rd1, %rd157;
	ld.global.f32 	%f105, [%rd158];
	add.s32 	%r136, %r134, %r131;
	st.shared.f32 	[%r136], %f105;
	add.s32 	%r346, %r135, %r379;
	setp.lt.s32 	%p6, %r346, %r1;
	@%p6 bra 	$L__BB0_6;
$L__BB0_7:
	bar.sync 	0;
	cvt.s64.s32 	%rd6, %r114;
	setp.lt.u32 	%p7, %r114, 2;
	ld.const.u32 	%r137, [c_num_active_subwoofers_k];
	cvt.u64.u32 	%rd7, %r137;
	setp.lt.s32 	%p8, %r137, 1;
	mov.b64 	%rd346, 1;
	or.pred  	%p9, %p7, %p8;
	@%p9 bra 	$L__BB0_11;
	mov.b32 	%r348, 0;
	mov.b64 	%rd345, 1;
	cvt.u32.u64 	%r140, %rd7;
$L__BB0_9:
	mul.hi.u64 	%rd162, %rd6, %rd345;
	setp.ne.s64 	%p10, %rd162, 0;
	mov.b64 	%rd346, -1;
	@%p10 bra 	$L__BB0_11;
	mul.lo.s64 	%rd345, %rd345, %rd6;
	add.s32 	%r348, %r348, 1;
	setp.ne.s32 	%p11, %r348, %r140;
	mov.u64 	%rd346, %rd345;
	@%p11 bra 	$L__BB0_9;
$L__BB0_11:
	setp.eq.s64 	%p12, %rd346, 0;
	@%p12 bra 	$L__BB0_13;
	cvt.u32.u64 	%r141, %rd7;
	mov.b64 	%rd164, 1;
	shl.b64 	%rd165, %rd164, %r141;
	mul.hi.u64 	%rd166, %rd346, %rd165;
	setp.ne.s64 	%p13, %rd166, 0;
	mov.b64 	%rd347, -1;
	@%p13 bra 	$L__BB0_14;
$L__BB0_13:
	cvt.u32.u64 	%r142, %rd7;
	shl.b64 	%rd347, %rd346, %r142;
$L__BB0_14:
	max.u64 	%rd13, %rd347, 1;
	mad.lo.s32 	%r143, %r4, %r379, %r2;
	cvt.u64.u32 	%rd348, %r143;
	setp.le.u64 	%p14, %rd13, %rd348;
	mov.f32 	%f414, 0fBF800000;
	mov.f32 	%f406, 0f00000000;
	mov.f32 	%f407, %f406;
	mov.f32 	%f408, %f406;
	mov.f32 	%f409, %f406;
	mov.f32 	%f410, %f406;
	mov.f32 	%f411, %f406;
	mov.f32 	%f412, %f406;
	mov.f32 	%f413, %f406;
	@%p14 bra 	$L__BB0_142;
	cvt.u32.u64 	%r144, %rd7;
	ld.const.f32 	%f110, [c_max_spread_s_param_k];
	add.f32 	%f1, %f110, 0f33D6BF95;
	ld.const.f32 	%f2, [c_PI_DEVICE_K];
	max.s32 	%r16, %r144, 1;
	and.b32  	%r17, %r144, 7;
	and.b32  	%r18, %r144, 3;
	and.b32  	%r19, %r144, 2147483640;
	mov.f32 	%f414, 0fBF800000;
	mov.f32 	%f406, 0f00000000;
$L__BB0_16:
	setp.lt.s32 	%p15, %r114, 1;
	@%p15 bra 	$L__BB0_151;
	ld.global.f32 	%f399, [%rd2];
	mov.f32 	%f115, 0f00000000;
	st.local.v4.f32 	[%rd5], {%f115, %f115, %f115, %f115};
$L__BB0_18:
	and.b32  	%r20, %r144, 1;
	setp.lt.s32 	%p16, %r144, 1;
	st.local.v4.f32 	[%rd4], {%f399, %f399, %f399, %f399};
	mov.u64 	%rd357, %rd348;
	@%p16 bra 	$L__BB0_30;
	setp.lt.u32 	%p17, %r144, 8;
	mov.b32 	%r351, 0;
	mov.u64 	%rd357, %rd348;
	@%p17 bra 	$L__BB0_22;
	and.b32  	%r149, %r144, 2147483640;
	neg.s32 	%r349, %r149;
	add.s64 	%rd349, %rd5, 16;
	mov.u64 	%rd357, %rd348;
$L__BB0_21:
	.pragma "nounroll";
	and.b64  	%rd168, %rd357, 1;
	cvt.rn.f32.u64 	%f116, %rd168;
	shr.u64 	%rd169, %rd357, 1;
	and.b64  	%rd170, %rd169, 1;
	cvt.rn.f32.u64 	%f117, %rd170;
	shr.u64 	%rd171, %rd357, 2;
	and.b64  	%rd172, %rd171, 1;
	cvt.rn.f32.u64 	%f118, %rd172;
	shr.u64 	%rd173, %rd357, 3;
	and.b64  	%rd174, %rd173, 1;
	cvt.rn.f32.u64 	%f119, %rd174;
	st.local.v4.f32 	[%rd349+-16], {%f116, %f117, %f118, %f119};
	shr.u64 	%rd175, %rd357, 4;
	and.b64  	%rd176, %rd175, 1;
	cvt.rn.f32.u64 	%f120, %rd176;
	shr.u64 	%rd177, %rd357, 5;
	and.b64  	%rd178, %rd177, 1;
	cvt.rn.f32.u64 	%f121, %rd178;
	shr.u64 	%rd179, %rd357, 6;
	and.b64  	%rd180, %rd179, 1;
	cvt.rn.f32.u64 	%f122, %rd180;
	shr.u64 	%rd181, %rd357, 7;
	and.b64  	%rd182, %rd181, 1;
	cvt.rn.f32.u64 	%f123, %rd182;
	st.local.v4.f32 	[%rd349], {%f120, %f121, %f122, %f123};
	shr.u64 	%rd357, %rd357, 8;
	add.s32 	%r349, %r349, 8;
	add.s64 	%rd349, %rd349, 32;
	setp.ne.s32 	%p18, %r349, 0;
	mov.u32 	%r351, %r19;
	@%p18 bra 	$L__BB0_21;
$L__BB0_22:
	setp.eq.s32 	%p19, %r17, 0;
	@%p19 bra 	$L__BB0_30;
	add.s32 	%r150, %r17, -1;
	setp.lt.u32 	%p20, %r150, 3;
	@%p20 bra 	$L__BB0_25;
	and.b64  	%rd184, %rd357, 1;
	cvt.rn.f32.u64 	%f124, %rd184;
	mul.wide.u32 	%rd185, %r351, 4;
	add.s64 	%rd186, %rd5, %rd185;
	st.local.f32 	[%rd186], %f124;
	shr.u64 	%rd187, %rd357, 1;
	and.b64  	%rd188, %rd187, 1;
	cvt.rn.f32.u64 	%f125, %rd188;
	st.local.f32 	[%rd186+4], %f125;
	shr.u64 	%rd189, %rd357, 2;
	and.b64  	%rd190, %rd189, 1;
	cvt.rn.f32.u64 	%f126, %rd190;
	st.local.f32 	[%rd186+8], %f126;
	shr.u64 	%rd191, %rd357, 3;
	and.b64  	%rd192, %rd191, 1;
	cvt.rn.f32.u64 	%f127, %rd192;
	st.local.f32 	[%rd186+12], %f127;
	shr.u64 	%rd357, %rd357, 4;
	add.s32 	%r351, %r351, 4;
$L__BB0_25:
	setp.eq.s32 	%p21, %r18, 0;
	@%p21 bra 	$L__BB0_30;
	setp.eq.s32 	%p22, %r18, 1;
	@%p22 bra 	$L__BB0_28;
	and.b64  	%rd194, %rd357, 1;
	cvt.rn.f32.u64 	%f128, %rd194;
	mul.wide.u32 	%rd195, %r351, 4;
	add.s64 	%rd196, %rd5, %rd195;
	st.local.f32 	[%rd196], %f128;
	shr.u64 	%rd197, %rd357, 1;
	and.b64  	%rd198, %rd197, 1;
	cvt.rn.f32.u64 	%f129, %rd198;
	st.local.f32 	[%rd196+4], %f129;
	shr.u64 	%rd357, %rd357, 2;
	add.s32 	%r351, %r351, 2;
$L__BB0_28:
	setp.eq.s32 	%p23, %r20, 0;
	@%p23 bra 	$L__BB0_30;
	and.b64  	%rd199, %rd357, 1;
	cvt.rn.f32.u64 	%f130, %rd199;
	mul.wide.u32 	%rd200, %r351, 4;
	add.s64 	%rd201, %rd5, %rd200;
	st.local.f32 	[%rd201], %f130;
	shr.u64 	%rd357, %rd357, 1;
$L__BB0_30:
	setp.lt.u32 	%p24, %r114, 2;
	setp.lt.s32 	%p25, %r137, 1;
	or.pred  	%p26, %p24, %p25;
	@%p26 bra 	$L__BB0_86;
	setp.lt.u32 	%p27, %r144, 8;
	mov.b32 	%r353, 0;
	mov.u32 	%r355, %r353;
	@%p27 bra 	$L__BB0_57;
$L__BB0_32:
	.pragma "nounroll";
	or.b64  	%rd202, %rd357, %rd6;
	and.b64  	%rd203, %rd202, -4294967296;
	setp.ne.s64 	%p28, %rd203, 0;
	@%p28 bra 	$L__BB0_34;
	cvt.u32.u64 	%r155, %rd6;
	cvt.u32.u64 	%r156, %rd357;
	div.u32 	%r157, %r156, %r155;
	mul.lo.s32 	%r158, %r157, %r155;
	sub.s32 	%r159, %r156, %r158;
	cvt.u64.u32 	%rd359, %r157;
	cvt.u64.u32 	%rd360, %r159;
	bra.uni 	$L__BB0_35;
$L__BB0_34:
	div.u64 	%rd359, %rd357, %rd6;
	mul.lo.s64 	%rd204, %rd359, %rd6;
	sub.s64 	%rd360, %rd357, %rd204;
$L__BB0_35:
	shl.b64 	%rd205, %rd360, 2;
	add.s64 	%rd206, %rd2, %rd205;
	ld.global.f32 	%f20, [%rd206];
	or.b64  	%rd207, %rd359, %rd6;
	and.b64  	%rd208, %rd207, -4294967296;
	setp.ne.s64 	%p29, %rd208, 0;
	@%p29 bra 	$L__BB0_37;
	cvt.u32.u64 	%r160, %rd6;
	cvt.u32.u64 	%r161, %rd359;
	div.u32 	%r162, %r161, %r160;
	mul.lo.s32 	%r163, %r162, %r160;
	sub.s32 	%r164, %r161, %r163;
	cvt.u64.u32 	%rd361, %r162;
	cvt.u64.u32 	%rd362, %r164;
	bra.uni 	$L__BB0_38;
$L__BB0_37:
	div.u64 	%rd361, %rd359, %rd6;
	mul.lo.s64 	%rd209, %rd361, %rd6;
	sub.s64 	%rd362, %rd359, %rd209;
$L__BB0_38:
	shl.b64 	%rd210, %rd362, 2;
	add.s64 	%rd211, %rd2, %rd210;
	ld.global.f32 	%f21, [%rd211];
	or.b64  	%rd212, %rd361, %rd6;
	and.b64  	%rd213, %rd212, -4294967296;
	setp.ne.s64 	%p30, %rd213, 0;
	@%p30 bra 	$L__BB0_40;
	cvt.u32.u64 	%r165, %rd6;
	cvt.u32.u64 	%r166, %rd361;
	div.u32 	%r167, %r166, %r165;
	mul.lo.s32 	%r168, %r167, %r165;
	sub.s32 	%r169, %r166, %r168;
	cvt.u64.u32 	%rd363, %r167;
	cvt.u64.u32 	%rd364, %r169;
	bra.uni 	$L__BB0_41;
$L__BB0_40:
	div.u64 	%rd363, %rd361, %rd6;
	mul.lo.s64 	%rd214, %rd363, %rd6;
	sub.s64 	%rd364, %rd361, %rd214;
$L__BB0_41:
	shl.b64 	%rd215, %rd364, 2;
	add.s64 	%rd216, %rd2, %rd215;
	ld.global.f32 	%f22, [%rd216];
	or.b64  	%rd217, %rd363, %rd6;
	and.b64  	%rd218, %rd217, -4294967296;
	setp.ne.s64 	%p31, %rd218, 0;
	@%p31 bra 	$L__BB0_43;
	cvt.u32.u64 	%r170, %rd6;
	cvt.u32.u64 	%r171, %rd363;
	div.u32 	%r172, %r171, %r170;
	mul.lo.s32 	%r173, %r172, %r170;
	sub.s32 	%r174, %r171, %r173;
	cvt.u64.u32 	%rd365, %r172;
	cvt.u64.u32 	%rd366, %r174;
	bra.uni 	$L__BB0_44;
$L__BB0_43:
	div.u64 	%rd365, %rd363, %rd6;
	mul.lo.s64 	%rd219, %rd365, %rd6;
	sub.s64 	%rd366, %rd363, %rd219;
$L__BB0_44:
	mul.wide.u32 	%rd220, %r353, 4;
	add.s64 	%rd56, %rd4, %rd220;
	shl.b64 	%rd221, %rd366, 2;
	add.s64 	%rd222, %rd2, %rd221;
	ld.global.f32 	%f131, [%rd222];
	st.local.v4.f32 	[%rd56], {%f20, %f21, %f22, %f131};
	or.b64  	%rd223, %rd365, %rd6;
	and.b64  	%rd224, %rd223, -4294967296;
	setp.ne.s64 	%p32, %rd224, 0;
	@%p32 bra 	$L__BB0_46;
	cvt.u32.u64 	%r175, %rd6;
	cvt.u32.u64 	%r176, %rd365;
	div.u32 	%r177, %r176, %r175;
	mul.lo.s32 	%r178, %r177, %r175;
	sub.s32 	%r179, %r176, %r178;
	cvt.u64.u32 	%rd367, %r177;
	cvt.u64.u32 	%rd368, %r179;
	bra.uni 	$L__BB0_47;
$L__BB0_46:
	div.u64 	%rd367, %rd365, %rd6;
	mul.lo.s64 	%rd225, %rd367, %rd6;
	sub.s64 	%rd368, %rd365, %rd225;
$L__BB0_47:
	shl.b64 	%rd226, %rd368, 2;
	add.s64 	%rd227, %rd2, %rd226;
	ld.global.f32 	%f23, [%rd227];
	or.b64  	%rd228, %rd367, %rd6;
	and.b64  	%rd229, %rd228, -4294967296;
	setp.ne.s64 	%p33, %rd229, 0;
	@%p33 bra 	$L__BB0_49;
	cvt.u32.u64 	%r180, %rd6;
	cvt.u32.u64 	%r181, %rd367;
	div.u32 	%r182, %r181, %r180;
	mul.lo.s32 	%r183, %r182, %r180;
	sub.s32 	%r184, %r181, %r183;
	cvt.u64.u32 	%rd369, %r182;
	cvt.u64.u32 	%rd370, %r184;
	bra.uni 	$L__BB0_50;
$L__BB0_49:
	div.u64 	%rd369, %rd367, %rd6;
	mul.lo.s64 	%rd230, %rd369, %rd6;
	sub.s64 	%rd370, %rd367, %rd230;
$L__BB0_50:
	shl.b64 	%rd231, %rd370, 2;
	add.s64 	%rd232, %rd2, %rd231;
	ld.global.f32 	%f24, [%rd232];
	or.b64  	%rd233, %rd369, %rd6;
	and.b64  	%rd234, %rd233, -4294967296;
	setp.ne.s64 	%p34, %rd234, 0;
	@%p34 bra 	$L__BB0_52;
	cvt.u32.u64 	%r185, %rd6;
	cvt.u32.u64 	%r186, %rd369;
	div.u32 	%r187, %r186, %r185;
	mul.lo.s32 	%r188, %r187, %r185;
	sub.s32 	%r189, %r186, %r188;
	cvt.u64.u32 	%rd371, %r187;
	cvt.u64.u32 	%rd372, %r189;
	bra.uni 	$L__BB0_53;
$L__BB0_52:
	div.u64 	%rd371, %rd369, %rd6;
	mul.lo.s64 	%rd235, %rd371, %rd6;
	sub.s64 	%rd372, %rd369, %rd235;
$L__BB0_53:
	shl.b64 	%rd236, %rd372, 2;
	add.s64 	%rd237, %rd2, %rd236;
	ld.global.f32 	%f25, [%rd237];
	or.b64  	%rd238, %rd371, %rd6;
	and.b64  	%rd239, %rd238, -4294967296;
	setp.ne.s64 	%p35, %rd239, 0;
	@%p35 bra 	$L__BB0_55;
	cvt.u32.u64 	%r190, %rd6;
	cvt.u32.u64 	%r191, %rd371;
	div.u32 	%r192, %r191, %r190;
	mul.lo.s32 	%r193, %r192, %r190;
	sub.s32 	%r194, %r191, %r193;
	cvt.u64.u32 	%rd357, %r192;
	cvt.u64.u32 	%rd374, %r194;
	bra.uni 	$L__BB0_56;
$L__BB0_55:
	div.u64 	%rd357, %rd371, %rd6;
	mul.lo.s64 	%rd240, %rd357, %rd6;
	sub.s64 	%rd374, %rd371, %rd240;
$L__BB0_56:
	shl.b64 	%rd241, %rd374, 2;
	add.s64 	%rd242, %rd2, %rd241;
	ld.global.f32 	%f132, [%rd242];
	st.local.v4.f32 	[%rd56+16], {%f23, %f24, %f25, %f132};
	add.s32 	%r353, %r353, 8;
	setp.ne.s32 	%p36, %r353, %r19;
	mov.u32 	%r355, %r19;
	@%p36 bra 	$L__BB0_32;
$L__BB0_57:
	setp.eq.s32 	%p37, %r17, 0;
	@%p37 bra 	$L__BB0_86;
	add.s32 	%r195, %r17, -1;
	setp.lt.u32 	%p38, %r195, 3;
	@%p38 bra 	$L__BB0_72;
	or.b64  	%rd243, %rd357, %rd6;
	and.b64  	%rd244, %rd243, -4294967296;
	setp.ne.s64 	%p39, %rd244, 0;
	@%p39 bra 	$L__BB0_61;
	cvt.u32.u64 	%r196, %rd6;
	cvt.u32.u64 	%r197, %rd357;
	div.u32 	%r198, %r197, %r196;
	mul.lo.s32 	%r199, %r198, %r196;
	sub.s32 	%r200, %r197, %r199;
	cvt.u64.u32 	%rd375, %r198;
	cvt.u64.u32 	%rd376, %r200;
	bra.uni 	$L__BB0_62;
$L__BB0_61:
	div.u64 	%rd375, %rd357, %rd6;
	mul.lo.s64 	%rd245, %rd375, %rd6;
	sub.s64 	%rd376, %rd357, %rd245;
$L__BB0_62:
	shl.b64 	%rd246, %rd376, 2;
	add.s64 	%rd247, %rd2, %rd246;
	ld.global.f32 	%f133, [%rd247];
	mul.wide.u32 	%rd248, %r355, 4;
	add.s64 	%rd88, %rd4, %rd248;
	st.local.f32 	[%rd88], %f133;
	or.b64  	%rd249, %rd375, %rd6;
	and.b64  	%rd250, %rd249, -4294967296;
	setp.ne.s64 	%p40, %rd250, 0;
	@%p40 bra 	$L__BB0_64;
	cvt.u32.u64 	%r201, %rd6;
	cvt.u32.u64 	%r202, %rd375;
	div.u32 	%r203, %r202, %r201;
	mul.lo.s32 	%r204, %r203, %r201;
	sub.s32 	%r205, %r202, %r204;
	cvt.u64.u32 	%rd377, %r203;
	cvt.u64.u32 	%rd378, %r205;
	bra.uni 	$L__BB0_65;
$L__BB0_64:
	div.u64 	%rd377, %rd375, %rd6;
	mul.lo.s64 	%rd251, %rd377, %rd6;
	sub.s64 	%rd378, %rd375, %rd251;
$L__BB0_65:
	shl.b64 	%rd252, %rd378, 2;
	add.s64 	%rd253, %rd2, %rd252;
	ld.global.f32 	%f134, [%rd253];
	st.local.f32 	[%rd88+4], %f134;
	or.b64  	%rd254, %rd377, %rd6;
	and.b64  	%rd255, %rd254, -4294967296;
	setp.ne.s64 	%p41, %rd255, 0;
	@%p41 bra 	$L__BB0_67;
	cvt.u32.u64 	%r206, %rd6;
	cvt.u32.u64 	%r207, %rd377;
	div.u32 	%r208, %r207, %r206;
	mul.lo.s32 	%r209, %r208, %r206;
	sub.s32 	%r210, %r207, %r209;
	cvt.u64.u32 	%rd379, %r208;
	cvt.u64.u32 	%rd380, %r210;
	bra.uni 	$L__BB0_68;
$L__BB0_67:
	div.u64 	%rd379, %rd377, %rd6;
	mul.lo.s64 	%rd256, %rd379, %rd6;
	sub.s64 	%rd380, %rd377, %rd256;
$L__BB0_68:
	shl.b64 	%rd257, %rd380, 2;
	add.s64 	%rd258, %rd2, %rd257;
	ld.global.f32 	%f135, [%rd258];
	st.local.f32 	[%rd88+8], %f135;
	or.b64  	%rd259, %rd379, %rd6;
	and.b64  	%rd260, %rd259, -4294967296;
	setp.ne.s64 	%p42, %rd260, 0;
	@%p42 bra 	$L__BB0_70;
	cvt.u32.u64 	%r211, %rd6;
	cvt.u32.u64 	%r212, %rd379;
	div.u32 	%r213, %r212, %r211;
	mul.lo.s32 	%r214, %r213, %r211;
	sub.s32 	%r215, %r212, %r214;
	cvt.u64.u32 	%rd357, %r213;
	cvt.u64.u32 	%rd382, %r215;
	bra.uni 	$L__BB0_71;
$L__BB0_70:
	div.u64 	%rd357, %rd379, %rd6;
	mul.lo.s64 	%rd261, %rd357, %rd6;
	sub.s64 	%rd382, %rd379, %rd261;
$L__BB0_71:
	shl.b64 	%rd262, %rd382, 2;
	add.s64 	%rd263, %rd2, %rd262;
	ld.global.f32 	%f136, [%rd263];
	st.local.f32 	[%rd88+12], %f136;
	add.s32 	%r355, %r355, 4;
$L__BB0_72:
	setp.eq.s32 	%p43, %r18, 0;
	@%p43 bra 	$L__BB0_86;
	setp.eq.s32 	%p44, %r18, 1;
	@%p44 bra 	$L__BB0_81;
	or.b64  	%rd264, %rd357, %rd6;
	and.b64  	%rd265, %rd264, -4294967296;
	setp.ne.s64 	%p45, %rd265, 0;
	@%p45 bra 	$L__BB0_76;
	cvt.u32.u64 	%r216, %rd6;
	cvt.u32.u64 	%r217, %rd357;
	div.u32 	%r218, %r217, %r216;
	mul.lo.s32 	%r219, %r218, %r216;
	sub.s32 	%r220, %r217, %r219;
	cvt.u64.u32 	%rd384, %r218;
	cvt.u64.u32 	%rd385, %r220;
	bra.uni 	$L__BB0_77;
$L__BB0_76:
	div.u64 	%rd384, %rd357, %rd6;
	mul.lo.s64 	%rd266, %rd384, %rd6;
	sub.s64 	%rd385, %rd357, %rd266;
$L__BB0_77:
	shl.b64 	%rd267, %rd385, 2;
	add.s64 	%rd268, %rd2, %rd267;
	ld.global.f32 	%f137, [%rd268];
	mul.wide.u32 	%rd269, %r355, 4;
	add.s64 	%rd114, %rd4, %rd269;
	st.local.f32 	[%rd114], %f137;
	or.b64  	%rd270, %rd384, %rd6;
	and.b64  	%rd271, %rd270, -4294967296;
	setp.ne.s64 	%p46, %rd271, 0;
	@%p46 bra 	$L__BB0_79;
	cvt.u32.u64 	%r221, %rd6;
	cvt.u32.u64 	%r222, %rd384;
	div.u32 	%r223, %r222, %r221;
	mul.lo.s32 	%r224, %r223, %r221;
	sub.s32 	%r225, %r222, %r224;
	cvt.u64.u32 	%rd357, %r223;
	cvt.u64.u32 	%rd387, %r225;
	bra.uni 	$L__BB0_80;
$L__BB0_79:
	div.u64 	%rd357, %rd384, %rd6;
	mul.lo.s64 	%rd272, %rd357, %rd6;
	sub.s64 	%rd387, %rd384, %rd272;
$L__BB0_80:
	shl.b64 	%rd273, %rd387, 2;
	add.s64 	%rd274, %rd2, %rd273;
	ld.global.f32 	%f138, [%rd274];
	st.local.f32 	[%rd114+4], %f138;
	add.s32 	%r355, %r355, 2;
$L__BB0_81:
	setp.eq.s32 	%p47, %r20, 0;
	@%p47 bra 	$L__BB0_86;
	or.b64  	%rd275, %rd357, %rd6;
	and.b64  	%rd276, %rd275, -4294967296;
	setp.ne.s64 	%p48, %rd276, 0;
	@%p48 bra 	$L__BB0_84;
	cvt.u32.u64 	%r226, %rd6;
	cvt.u32.u64 	%r227, %rd357;
	rem.u32 	%r228, %r227, %r226;
	cvt.u64.u32 	%rd389, %r228;
	bra.uni 	$L__BB0_85;
$L__BB0_84:
	rem.u64 	%rd389, %rd357, %rd6;
$L__BB0_85:
	shl.b64 	%rd277, %rd389, 2;
	add.s64 	%rd278, %rd2, %rd277;
	ld.global.f32 	%f139, [%rd278];
	mul.wide.u32 	%rd279, %r355, 4;
	add.s64 	%rd280, %rd4, %rd279;
	st.local.f32 	[%rd280], %f139;
$L__BB0_86:
	setp.lt.s32 	%p49, %r144, 1;
	@%p49 bra 	$L__BB0_104;
	mov.b16 	%rs55, 0;
	mov.b32 	%r357, 0;
	mov.u16 	%rs56, %rs55;
	mov.u16 	%rs65, %rs55;
$L__BB0_88:
	mov.u32 	%r36, %r357;
	xor.b16  	%rs24, %rs55, 7;
	add.s32 	%r232, %r36, 2;
	max.s32 	%r37, %r144, %r232;
	cvt.u16.u32 	%rs25, %r37;
	add.s16 	%rs4, %rs24, %rs25;
	not.b32 	%r38, %r36;
	add.s32 	%r39, %r37, %r38;
	add.s32 	%r357, %r36, 1;
	setp.ge.s32 	%p50, %r357, %r144;
	@%p50 bra 	$L__BB0_102;
	sub.s32 	%r233, %r37, %r36;
	add.s32 	%r234, %r233, -2;
	mul.wide.u32 	%rd281, %r36, 4;
	add.s64 	%rd282, %rd4, %rd281;
	ld.local.f32 	%f26, [%rd282];
	setp.lt.u32 	%p51, %r234, 15;
	mov.u32 	%r359, %r357;
	@%p51 bra 	$L__BB0_92;
	and.b32  	%r41, %r39, -16;
	mov.u32 	%r359, %r357;
$L__BB0_91:
	.pragma "nounroll";
	mul.wide.u32 	%rd283, %r359, 4;
	add.s64 	%rd284, %rd4, %rd283;
	ld.local.f32 	%f140, [%rd284];
	sub.f32 	%f141, %f26, %f140;
	abs.f32 	%f142, %f141;
	setp.gt.f32 	%p52, %f142, %f1;
	ld.local.f32 	%f144, [%rd284+4];
	sub.f32 	%f145, %f26, %f144;
	abs.f32 	%f146, %f145;
	setp.gt.f32 	%p53, %f146, %f1;
	ld.local.f32 	%f148, [%rd284+8];
	sub.f32 	%f149, %f26, %f148;
	abs.f32 	%f150, %f149;
	setp.gt.f32 	%p54, %f150, %f1;
	ld.local.f32 	%f152, [%rd284+12];
	sub.f32 	%f153, %f26, %f152;
	abs.f32 	%f154, %f153;
	setp.gt.f32 	%p55, %f154, %f1;
	ld.local.f32 	%f156, [%rd284+16];
	sub.f32 	%f157, %f26, %f156;
	abs.f32 	%f158, %f157;
	setp.gt.f32 	%p56, %f158, %f1;
	ld.local.f32 	%f160, [%rd284+20];
	sub.f32 	%f161, %f26, %f160;
	abs.f32 	%f162, %f161;
	setp.gt.f32 	%p57, %f162, %f1;
	ld.local.f32 	%f164, [%rd284+24];
	sub.f32 	%f165, %f26, %f164;
	abs.f32 	%f166, %f165;
	setp.gt.f32 	%p58, %f166, %f1;
	ld.local.f32 	%f168, [%rd284+28];
	sub.f32 	%f169, %f26, %f168;
	abs.f32 	%f170, %f169;
	setp.gt.f32 	%p59, %f170, %f1;
	ld.local.f32 	%f172, [%rd284+32];
	sub.f32 	%f173, %f26, %f172;
	abs.f32 	%f174, %f173;
	setp.gt.f32 	%p60, %f174, %f1;
	ld.local.f32 	%f176, [%rd284+36];
	sub.f32 	%f177, %f26, %f176;
	abs.f32 	%f178, %f177;
	setp.gt.f32 	%p61, %f178, %f1;
	ld.local.f32 	%f180, [%rd284+40];
	sub.f32 	%f181, %f26, %f180;
	abs.f32 	%f182, %f181;
	setp.gt.f32 	%p62, %f182, %f1;
	ld.local.f32 	%f184, [%rd284+44];
	sub.f32 	%f185, %f26, %f184;
	abs.f32 	%f186, %f185;
	setp.gt.f32 	%p63, %f186, %f1;
	ld.local.f32 	%f188, [%rd284+48];
	sub.f32 	%f189, %f26, %f188;
	abs.f32 	%f190, %f189;
	setp.gt.f32 	%p64, %f190, %f1;
	ld.local.f32 	%f192, [%rd284+52];
	sub.f32 	%f193, %f26, %f192;
	abs.f32 	%f194, %f193;
	setp.gt.f32 	%p65, %f194, %f1;
	ld.local.f32 	%f196, [%rd284+56];
	sub.f32 	%f197, %f26, %f196;
	abs.f32 	%f198, %f197;
	ld.local.f32 	%f200, [%rd284+60];
	sub.f32 	%f201, %f26, %f200;
	abs.f32 	%f202, %f201;
	max.f32 	%f203, %f202, %f198;
	setp.gt.f32 	%p66, %f203, %f1;
	selp.b16 	%rs27, 1, %rs65, %p52;
	selp.b16 	%rs28, 1, %rs27, %p53;
	selp.b16 	%rs29, 1, %rs28, %p54;
	selp.b16 	%rs30, 1, %rs29, %p55;
	selp.b16 	%rs31, 1, %rs30, %p56;
	selp.b16 	%rs32, 1, %rs31, %p57;
	selp.b16 	%rs33, 1, %rs32, %p58;
	selp.b16 	%rs34, 1, %rs33, %p59;
	selp.b16 	%rs35, 1, %rs34, %p60;
	selp.b16 	%rs36, 1, %rs35, %p61;
	selp.b16 	%rs37, 1, %rs36, %p62;
	selp.b16 	%rs38, 1, %rs37, %p63;
	selp.b16 	%rs39, 1, %rs38, %p64;
	selp.b16 	%rs40, 1, %rs39, %p65;
	selp.b16 	%rs65, 1, %rs40, %p66;
	add.s32 	%r359, %r359, 16;
	add.s32 	%r235, %r359, %r38;
	setp.ne.s32 	%p67, %r235, %r41;
	@%p67 bra 	$L__BB0_91;
$L__BB0_92:
	and.b32  	%r236, %r39, 15;
	setp.eq.s32 	%p68, %r236, 0;
	@%p68 bra 	$L__BB0_102;
	cvt.u16.u32 	%rs42, %r37;
	not.b16 	%rs43, %rs56;
	add.s16 	%rs44, %rs43, %rs42;
	cvt.u32.u16 	%r237, %rs44;
	and.b32  	%r45, %r237, 15;
	add.s32 	%r238, %r45, -1;
	setp.lt.u32 	%p69, %r238, 7;
	@%p69 bra 	$L__BB0_95;
	mul.wide.u32 	%rd285, %r359, 4;
	add.s64 	%rd286, %rd4, %rd285;
	ld.local.f32 	%f204, [%rd286];
	sub.f32 	%f205, %f26, %f204;
	abs.f32 	%f206, %f205;
	setp.gt.f32 	%p70, %f206, %f1;
	ld.local.f32 	%f208, [%rd286+4];
	sub.f32 	%f209, %f26, %f208;
	abs.f32 	%f210, %f209;
	setp.gt.f32 	%p71, %f210, %f1;
	ld.local.f32 	%f212, [%rd286+8];
	sub.f32 	%f213, %f26, %f212;
	abs.f32 	%f214, %f213;
	setp.gt.f32 	%p72, %f214, %f1;
	ld.local.f32 	%f216, [%rd286+12];
	sub.f32 	%f217, %f26, %f216;
	abs.f32 	%f218, %f217;
	setp.gt.f32 	%p73, %f218, %f1;
	ld.local.f32 	%f220, [%rd286+16];
	sub.f32 	%f221, %f26, %f220;
	abs.f32 	%f222, %f221;
	setp.gt.f32 	%p74, %f222, %f1;
	ld.local.f32 	%f224, [%rd286+20];
	sub.f32 	%f225, %f26, %f224;
	abs.f32 	%f226, %f225;
	setp.gt.f32 	%p75, %f226, %f1;
	ld.local.f32 	%f228, [%rd286+24];
	sub.f32 	%f229, %f26, %f228;
	abs.f32 	%f230, %f229;
	ld.local.f32 	%f232, [%rd286+28];
	sub.f32 	%f233, %f26, %f232;
	abs.f32 	%f234, %f233;
	max.f32 	%f235, %f234, %f230;
	setp.gt.f32 	%p76, %f235, %f1;
	selp.b16 	%rs45, 1, %rs65, %p70;
	selp.b16 	%rs46, 1, %rs45, %p71;
	selp.b16 	%rs47, 1, %rs46, %p72;
	selp.b16 	%rs48, 1, %rs47, %p73;
	selp.b16 	%rs49, 1, %rs48, %p74;
	selp.b16 	%rs50, 1, %rs49, %p75;
	selp.b16 	%rs65, 1, %rs50, %p76;
	add.s32 	%r359, %r359, 8;
$L__BB0_95:
	and.b32  	%r239, %r45, 7;
	setp.eq.s32 	%p77, %r239, 0;
	@%p77 bra 	$L__BB0_102;
	cvt.u32.u16 	%r240, %rs4;
	and.b32  	%r241, %r240, 7;
	and.b32  	%r48, %r240, 3;
	add.s32 	%r242, %r241, -1;
	setp.lt.u32 	%p78, %r242, 3;
	@%p78 bra 	$L__BB0_98;
	mul.wide.u32 	%rd287, %r359, 4;
	add.s64 	%rd288, %rd4, %rd287;
	ld.local.f32 	%f236, [%rd288];
	sub.f32 	%f237, %f26, %f236;
	abs.f32 	%f238, %f237;
	setp.gt.f32 	%p79, %f238, %f1;
	ld.local.f32 	%f240, [%rd288+4];
	sub.f32 	%f241, %f26, %f240;
	abs.f32 	%f242, %f241;
	setp.gt.f32 	%p80, %f242, %f1;
	ld.local.f32 	%f244, [%rd288+8];
	sub.f32 	%f245, %f26, %f244;
	abs.f32 	%f246, %f245;
	ld.local.f32 	%f248, [%rd288+12];
	sub.f32 	%f249, %f26, %f248;
	abs.f32 	%f250, %f249;
	max.f32 	%f251, %f250, %f246;
	setp.gt.f32 	%p81, %f251, %f1;
	selp.b16 	%rs52, 1, %rs65, %p79;
	selp.b16 	%rs53, 1, %rs52, %p80;
	selp.b16 	%rs65, 1, %rs53, %p81;
	add.s32 	%r359, %r359, 4;
$L__BB0_98:
	setp.eq.s32 	%p82, %r48, 0;
	@%p82 bra 	$L__BB0_102;
	mul.wide.u32 	%rd289, %r359, 4;
	add.s64 	%rd125, %rd4, %rd289;
	ld.local.f32 	%f252, [%rd125];
	sub.f32 	%f253, %f26, %f252;
	abs.f32 	%f254, %f253;
	setp.gt.f32 	%p83, %f254, %f1;
	selp.b16 	%rs65, 1, %rs65, %p83;
	setp.eq.s32 	%p84, %r48, 1;
	@%p84 bra 	$L__BB0_102;
	ld.local.f32 	%f255, [%rd125+4];
	sub.f32 	%f256, %f26, %f255;
	abs.f32 	%f257, %f256;
	setp.gt.f32 	%p85, %f257, %f1;
	selp.b16 	%rs65, 1, %rs65, %p85;
	setp.eq.s32 	%p86, %r48, 2;
	@%p86 bra 	$L__BB0_102;
	ld.local.f32 	%f258, [%rd125+8];
	sub.f32 	%f259, %f26, %f258;
	abs.f32 	%f260, %f259;
	setp.gt.f32 	%p87, %f260, %f1;
	selp.b16 	%rs65, 1, %rs65, %p87;
$L__BB0_102:
	setp.ne.s32 	%p88, %r357, %r16;
	add.s16 	%rs56, %rs56, 1;
	add.s16 	%rs55, %rs55, 1;
	@%p88 bra 	$L__BB0_88;
	and.b16  	%rs54, %rs65, 255;
	setp.ne.s16 	%p89, %rs54, 0;
	@%p89 bra 	$L__BB0_141;
$L__BB0_104:
	setp.lt.s32 	%p90, %r1, 1;
	mov.f32 	%f405, 0f00000000;
	@%p90 bra 	$L__BB0_139;
	ld.local.v4.f32 	{%f27, %f28, %f29, %f30}, [%rd4];
	ld.local.v4.f32 	{%f263, %f264, %f265, %f266}, [%rd5];
	mul.f32 	%f31, %f263, %f2;
	mul.f32 	%f32, %f264, %f2;
	mul.f32 	%f33, %f265, %f2;
	mul.f32 	%f34, %f266, %f2;
	mov.f32 	%f405, 0f00000000;
	mov.b32 	%r362, 0;
$L__BB0_106:
	ld.param.u64 	%rd343, [_Z26optimize_4subs_only_kernelPKfS0_S0_S0_iPf_param_2];
	ld.param.u64 	%rd342, [_Z26optimize_4subs_only_kernelPKfS0_S0_S0_iPf_param_1];
	shl.b32 	%r244, %r362, 2;
	mov.u32 	%r245, s_data;
	add.s32 	%r246, %r245, %r244;
	ld.shared.f32 	%f267, [%r246];
	add.f32 	%f268, %f2, %f2;
	mul.f32 	%f36, %f268, %f267;
	mul.wide.u32 	%rd290, %r362, 4;
	cvta.to.global.u64 	%rd291, %rd342;
	shl.b64 	%rd292, %rd290, 2;
	add.s64 	%rd126, %rd291, %rd292;
	ld.global.f32 	%f37, [%rd126];
	cvta.to.global.u64 	%rd293, %rd343;
	add.s64 	%rd127, %rd293, %rd292;
	ld.global.f32 	%f269, [%rd127];
	fma.rn.f32 	%f270, %f36, %f27, %f269;
	add.f32 	%f38, %f270, %f31;
	mul.f32 	%f271, %f38, 0f3F22F983;
	cvt.rni.s32.f32 	%r366, %f271;
	cvt.rn.f32.s32 	%f272, %r366;
	fma.rn.f32 	%f273, %f272, 0fBFC90FDA, %f38;
	fma.rn.f32 	%f274, %f272, 0fB3A22168, %f273;
	fma.rn.f32 	%f401, %f272, 0fA7C234C5, %f274;
	abs.f32 	%f40, %f38;
	setp.ltu.f32 	%p91, %f40, 0f47CE4780;
	@%p91 bra 	$L__BB0_114;
	setp.neu.f32 	%p92, %f40, 0f7F800000;
	@%p92 bra 	$L__BB0_109;
	mov.f32 	%f277, 0f00000000;
	mul.rn.f32 	%f401, %f38, %f277;
	mov.b32 	%r366, 0;
	bra.uni 	$L__BB0_114;
$L__BB0_109:
	mov.b32 	%r53, %f38;
	shl.b32 	%r248, %r53, 8;
	or.b32  	%r54, %r248, -2147483648;
	mov.b64 	%rd390, 0;
	mov.b32 	%r363, 0;
$L__BB0_110:
	.pragma "nounroll";
	mul.wide.u32 	%rd295, %r363, 4;
	mov.u64 	%rd296, __cudart_i2opi_f;
	add.s64 	%rd297, %rd296, %rd295;
	ld.global.nc.u32 	%r249, [%rd297];
	mad.wide.u32 	%rd298, %r249, %r54, %rd390;
	shr.u64 	%rd390, %rd298, 32;
	add.s64 	%rd299, %rd3, %rd295;
	st.local.u32 	[%rd299], %rd298;
	add.s32 	%r363, %r363, 1;
	setp.ne.s32 	%p93, %r363, 6;
	@%p93 bra 	$L__BB0_110;
	shr.u32 	%r250, %r53, 23;
	st.local.u32 	[%rd3+24], %rd390;
	and.b32  	%r57, %r250, 31;
	and.b32  	%r251, %r250, 224;
	add.s32 	%r252, %r251, -128;
	shr.u32 	%r253, %r252, 5;
	mul.wide.u32 	%rd300, %r253, 4;
	sub.s64 	%rd130, %rd3, %rd300;
	ld.local.u32 	%r364, [%rd130+24];
	ld.local.u32 	%r365, [%rd130+20];
	setp.eq.s32 	%p94, %r57, 0;
	@%p94 bra 	$L__BB0_113;
	shf.l.wrap.b32 	%r364, %r365, %r364, %r57;
	ld.local.u32 	%r254, [%rd130+16];
	shf.l.wrap.b32 	%r365, %r254, %r365, %r57;
$L__BB0_113:
	shr.u32 	%r255, %r364, 30;
	shf.l.wrap.b32 	%r256, %r365, %r364, 2;
	shl.b32 	%r257, %r365, 2;
	shr.u32 	%r258, %r256, 31;
	add.s32 	%r259, %r258, %r255;
	neg.s32 	%r260, %r259;
	setp.lt.s32 	%p95, %r53, 0;
	selp.b32 	%r366, %r260, %r259, %p95;
	xor.b32  	%r261, %r256, %r53;
	shr.s32 	%r262, %r256, 31;
	xor.b32  	%r263, %r262, %r256;
	xor.b32  	%r264, %r262, %r257;
	cvt.u64.u32 	%rd301, %r263;
	shl.b64 	%rd302, %rd301, 32;
	cvt.u64.u32 	%rd303, %r264;
	or.b64  	%rd304, %rd302, %rd303;
	cvt.rn.f64.s64 	%fd1, %rd304;
	mul.f64 	%fd2, %fd1, 0d3BF921FB54442D19;
	cvt.rn.f32.f64 	%f275, %fd2;
	neg.f32 	%f276, %f275;
	setp.lt.s32 	%p96, %r261, 0;
	selp.f32 	%f401, %f276, %f275, %p96;
$L__BB0_114:
	mul.f32 	%f278, %f401, %f401;
	fma.rn.f32 	%f279, %f278, 0f37CBAC00, 0fBAB607ED;
	fma.rn.f32 	%f280, %f279, %f278, 0f3D2AAABB;
	fma.rn.f32 	%f281, %f280, %f278, 0fBEFFFFFF;
	fma.rn.f32 	%f282, %f281, %f278, 0f3F800000;
	fma.rn.f32 	%f283, %f278, %f401, 0f00000000;
	fma.rn.f32 	%f284, %f278, 0fB94D4153, 0f3C0885E4;
	fma.rn.f32 	%f285, %f284, %f278, 0fBE2AAAA8;
	fma.rn.f32 	%f286, %f285, %f283, %f401;
	and.b32  	%r266, %r366, 1;
	setp.eq.b32 	%p97, %r266, 1;
	selp.f32 	%f287, %f282, %f286, %p97;
	selp.f32 	%f288, %f286, %f282, %p97;
	and.b32  	%r267, %r366, 2;
	setp.eq.s32 	%p98, %r267, 0;
	neg.f32 	%f289, %f287;
	selp.f32 	%f290, %f287, %f289, %p98;
	add.s32 	%r268, %r366, 1;
	and.b32  	%r269, %r268, 2;
	setp.eq.s32 	%p99, %r269, 0;
	neg.f32 	%f291, %f288;
	selp.f32 	%f292, %f288, %f291, %p99;
	fma.rn.f32 	%f44, %f37, %f292, 0f00000000;
	fma.rn.f32 	%f45, %f37, %f290, 0f00000000;
	ld.global.f32 	%f46, [%rd126+4];
	ld.global.f32 	%f293, [%rd127+4];
	fma.rn.f32 	%f294, %f36, %f28, %f293;
	add.f32 	%f47, %f294, %f32;
	mul.f32 	%f295, %f47, 0f3F22F983;
	cvt.rni.s32.f32 	%r370, %f295;
	cvt.rn.f32.s32 	%f296, %r370;
	fma.rn.f32 	%f297, %f296, 0fBFC90FDA, %f47;
	fma.rn.f32 	%f298, %f296, 0fB3A22168, %f297;
	fma.rn.f32 	%f402, %f296, 0fA7C234C5, %f298;
	abs.f32 	%f49, %f47;
	setp.ltu.f32 	%p100, %f49, 0f47CE4780;
	@%p100 bra 	$L__BB0_122;
	setp.eq.f32 	%p101, %f49, 0f7F800000;
	@%p101 bra 	$L__BB0_121;
	mov.b32 	%r67, %f47;
	shl.b32 	%r271, %r67, 8;
	or.b32  	%r68, %r271, -2147483648;
	mov.b64 	%rd391, 0;
	mov.b32 	%r367, 0;
$L__BB0_117:
	.pragma "nounroll";
	mul.wide.u32 	%rd306, %r367, 4;
	mov.u64 	%rd307, __cudart_i2opi_f;
	add.s64 	%rd308, %rd307, %rd306;
	ld.global.nc.u32 	%r272, [%rd308];
	mad.wide.u32 	%rd309, %r272, %r68, %rd391;
	shr.u64 	%rd391, %rd309, 32;
	add.s64 	%rd310, %rd3, %rd306;
	st.local.u32 	[%rd310], %rd309;
	add.s32 	%r367, %r367, 1;
	setp.ne.s32 	%p102, %r367, 6;
	@%p102 bra 	$L__BB0_117;
	shr.u32 	%r273, %r67, 23;
	st.local.u32 	[%rd3+24], %rd391;
	and.b32  	%r71, %r273, 31;
	and.b32  	%r274, %r273, 224;
	add.s32 	%r275, %r274, -128;
	shr.u32 	%r276, %r275, 5;
	mul.wide.u32 	%rd311, %r276, 4;
	sub.s64 	%rd133, %rd3, %rd311;
	ld.local.u32 	%r368, [%rd133+24];
	ld.local.u32 	%r369, [%rd133+20];
	setp.eq.s32 	%p103, %r71, 0;
	@%p103 bra 	$L__BB0_120;
	shf.l.wrap.b32 	%r368, %r369, %r368, %r71;
	ld.local.u32 	%r277, [%rd133+16];
	shf.l.wrap.b32 	%r369, %r277, %r369, %r71;
$L__BB0_120:
	shr.u32 	%r278, %r368, 30;
	shf.l.wrap.b32 	%r279, %r369, %r368, 2;
	shl.b32 	%r280, %r369, 2;
	shr.u32 	%r281, %r279, 31;
	add.s32 	%r282, %r281, %r278;
	neg.s32 	%r283, %r282;
	setp.lt.s32 	%p104, %r67, 0;
	selp.b32 	%r370, %r283, %r282, %p104;
	xor.b32  	%r284, %r279, %r67;
	shr.s32 	%r285, %r279, 31;
	xor.b32  	%r286, %r285, %r279;
	xor.b32  	%r287, %r285, %r280;
	cvt.u64.u32 	%rd312, %r286;
	shl.b64 	%rd313, %rd312, 32;
	cvt.u64.u32 	%rd314, %r287;
	or.b64  	%rd315, %rd313, %rd314;
	cvt.rn.f64.s64 	%fd3, %rd315;
	mul.f64 	%fd4, %fd3, 0d3BF921FB54442D19;
	cvt.rn.f32.f64 	%f299, %fd4;
	neg.f32 	%f300, %f299;
	setp.lt.s32 	%p105, %r284, 0;
	selp.f32 	%f402, %f300, %f299, %p105;
	bra.uni 	$L__BB0_122;
$L__BB0_121:
	mov.f32 	%f301, 0f00000000;
	mul.rn.f32 	%f402, %f47, %f301;
	mov.b32 	%r370, 0;
$L__BB0_122:
	mul.f32 	%f302, %f402, %f402;
	fma.rn.f32 	%f303, %f302, 0f37CBAC00, 0fBAB607ED;
	fma.rn.f32 	%f304, %f303, %f302, 0f3D2AAABB;
	fma.rn.f32 	%f305, %f304, %f302, 0fBEFFFFFF;
	fma.rn.f32 	%f306, %f305, %f302, 0f3F800000;
	fma.rn.f32 	%f307, %f302, %f402, 0f00000000;
	fma.rn.f32 	%f308, %f302, 0fB94D4153, 0f3C0885E4;
	fma.rn.f32 	%f309, %f308, %f302, 0fBE2AAAA8;
	fma.rn.f32 	%f310, %f309, %f307, %f402;
	and.b32  	%r289, %r370, 1;
	setp.eq.b32 	%p106, %r289, 1;
	selp.f32 	%f311, %f306, %f310, %p106;
	selp.f32 	%f312, %f310, %f306, %p106;
	and.b32  	%r290, %r370, 2;
	setp.eq.s32 	%p107, %r290, 0;
	neg.f32 	%f313, %f311;
	selp.f32 	%f314, %f311, %f313, %p107;
	add.s32 	%r291, %r370, 1;
	and.b32  	%r292, %r291, 2;
	setp.eq.s32 	%p108, %r292, 0;
	neg.f32 	%f315, %f312;
	selp.f32 	%f316, %f312, %f315, %p108;
	fma.rn.f32 	%f53, %f46, %f316, %f44;
	fma.rn.f32 	%f54, %f46, %f314, %f45;
	ld.global.f32 	%f55, [%rd126+8];
	ld.global.f32 	%f317, [%rd127+8];
	fma.rn.f32 	%f318, %f36, %f29, %f317;
	add.f32 	%f56, %f318, %f33;
	mul.f32 	%f319, %f56, 0f3F22F983;
	cvt.rni.s32.f32 	%r374, %f319;
	cvt.rn.f32.s32 	%f320, %r374;
	fma.rn.f32 	%f321, %f320, 0fBFC90FDA, %f56;
	fma.rn.f32 	%f322, %f320, 0fB3A22168, %f321;
	fma.rn.f32 	%f403, %f320, 0fA7C234C5, %f322;
	abs.f32 	%f58, %f56;
	setp.ltu.f32 	%p109, %f58, 0f47CE4780;
	@%p109 bra 	$L__BB0_130;
	setp.eq.f32 	%p110, %f58, 0f7F800000;
	@%p110 bra 	$L__BB0_129;
	mov.b32 	%r81, %f56;
	shl.b32 	%r294, %r81, 8;
	or.b32  	%r82, %r294, -2147483648;
	mov.b64 	%rd392, 0;
	mov.b32 	%r371, 0;
$L__BB0_125:
	.pragma "nounroll";
	mul.wide.u32 	%rd317, %r371, 4;
	mov.u64 	%rd318, __cudart_i2opi_f;
	add.s64 	%rd319, %rd318, %rd317;
	ld.global.nc.u32 	%r295, [%rd319];
	mad.wide.u32 	%rd320, %r295, %r82, %rd392;
	shr.u64 	%rd392, %rd320, 32;
	add.s64 	%rd321, %rd3, %rd317;
	st.local.u32 	[%rd321], %rd320;
	add.s32 	%r371, %r371, 1;
	setp.ne.s32 	%p111, %r371, 6;
	@%p111 bra 	$L__BB0_125;
	shr.u32 	%r296, %r81, 23;
	st.local.u32 	[%rd3+24], %rd392;
	and.b32  	%r85, %r296, 31;
	and.b32  	%r297, %r296, 224;
	add.s32 	%r298, %r297, -128;
	shr.u32 	%r299, %r298, 5;
	mul.wide.u32 	%rd322, %r299, 4;
	sub.s64 	%rd136, %rd3, %rd322;
	ld.local.u32 	%r372, [%rd136+24];
	ld.local.u32 	%r373, [%rd136+20];
	setp.eq.s32 	%p112, %r85, 0;
	@%p112 bra 	$L__BB0_128;
	shf.l.wrap.b32 	%r372, %r373, %r372, %r85;
	ld.local.u32 	%r300, [%rd136+16];
	shf.l.wrap.b32 	%r373, %r300, %r373, %r85;
$L__BB0_128:
	shr.u32 	%r301, %r372, 30;
	shf.l.wrap.b32 	%r302, %r373, %r372, 2;
	shl.b32 	%r303, %r373, 2;
	shr.u32 	%r304, %r302, 31;
	add.s32 	%r305, %r304, %r301;
	neg.s32 	%r306, %r305;
	setp.lt.s32 	%p113, %r81, 0;
	selp.b32 	%r374, %r306, %r305, %p113;
	xor.b32  	%r307, %r302, %r81;
	shr.s32 	%r308, %r302, 31;
	xor.b32  	%r309, %r308, %r302;
	xor.b32  	%r310, %r308, %r303;
	cvt.u64.u32 	%rd323, %r309;
	shl.b64 	%rd324, %rd323, 32;
	cvt.u64.u32 	%rd325, %r310;
	or.b64  	%rd326, %rd324, %rd325;
	cvt.rn.f64.s64 	%fd5, %rd326;
	mul.f64 	%fd6, %fd5, 0d3BF921FB54442D19;
	cvt.rn.f32.f64 	%f323, %fd6;
	neg.f32 	%f324, %f323;
	setp.lt.s32 	%p114, %r307, 0;
	selp.f32 	%f403, %f324, %f323, %p114;
	bra.uni 	$L__BB0_130;
$L__BB0_129:
	mov.f32 	%f325, 0f00000000;
	mul.rn.f32 	%f403, %f56, %f325;
	mov.b32 	%r374, 0;
$L__BB0_130:
	mul.f32 	%f326, %f403, %f403;
	fma.rn.f32 	%f327, %f326, 0f37CBAC00, 0fBAB607ED;
	fma.rn.f32 	%f328, %f327, %f326, 0f3D2AAABB;
	fma.rn.f32 	%f329, %f328, %f326, 0fBEFFFFFF;
	fma.rn.f32 	%f330, %f329, %f326, 0f3F800000;
	fma.rn.f32 	%f331, %f326, %f403, 0f00000000;
	fma.rn.f32 	%f332, %f326, 0fB94D4153, 0f3C0885E4;
	fma.rn.f32 	%f333, %f332, %f326, 0fBE2AAAA8;
	fma.rn.f32 	%f334, %f333, %f331, %f403;
	and.b32  	%r312, %r374, 1;
	setp.eq.b32 	%p115, %r312, 1;
	selp.f32 	%f335, %f330, %f334, %p115;
	selp.f32 	%f336, %f334, %f330, %p115;
	and.b32  	%r313, %r374, 2;
	setp.eq.s32 	%p116, %r313, 0;
	neg.f32 	%f337, %f335;
	selp.f32 	%f338, %f335, %f337, %p116;
	add.s32 	%r314, %r374, 1;
	and.b32  	%r315, %r314, 2;
	setp.eq.s32 	%p117, %r315, 0;
	neg.f32 	%f339, %f336;
	selp.f32 	%f340, %f336, %f339, %p117;
	fma.rn.f32 	%f62, %f55, %f340, %f53;
	fma.rn.f32 	%f63, %f55, %f338, %f54;
	ld.global.f32 	%f64, [%rd126+12];
	ld.global.f32 	%f341, [%rd127+12];
	fma.rn.f32 	%f342, %f36, %f30, %f341;
	add.f32 	%f65, %f342, %f34;
	mul.f32 	%f343, %f65, 0f3F22F983;
	cvt.rni.s32.f32 	%r378, %f343;
	cvt.rn.f32.s32 	%f344, %r378;
	fma.rn.f32 	%f345, %f344, 0fBFC90FDA, %f65;
	fma.rn.f32 	%f346, %f344, 0fB3A22168, %f345;
	fma.rn.f32 	%f404, %f344, 0fA7C234C5, %f346;
	abs.f32 	%f67, %f65;
	setp.ltu.f32 	%p118, %f67, 0f47CE4780;
	@%p118 bra 	$L__BB0_138;
	setp.eq.f32 	%p119, %f67, 0f7F800000;
	@%p119 bra 	$L__BB0_137;
	mov.b32 	%r95, %f65;
	shl.b32 	%r317, %r95, 8;
	or.b32  	%r96, %r317, -2147483648;
	mov.b64 	%rd393, 0;
	mov.b32 	%r375, 0;
$L__BB0_133:
	.pragma "nounroll";
	mul.wide.u32 	%rd328, %r375, 4;
	mov.u64 	%rd329, __cudart_i2opi_f;
	add.s64 	%rd330, %rd329, %rd328;
	ld.global.nc.u32 	%r318, [%rd330];
	mad.wide.u32 	%rd331, %r318, %r96, %rd393;
	shr.u64 	%rd393, %rd331, 32;
	add.s64 	%rd332, %rd3, %rd328;
	st.local.u32 	[%rd332], %rd331;
	add.s32 	%r375, %r375, 1;
	setp.ne.s32 	%p120, %r375, 6;
	@%p120 bra 	$L__BB0_133;
	shr.u32 	%r319, %r95, 23;
	st.local.u32 	[%rd3+24], %rd393;
	and.b32  	%r99, %r319, 31;
	and.b32  	%r320, %r319, 224;
	add.s32 	%r321, %r320, -128;
	shr.u32 	%r322, %r321, 5;
	mul.wide.u32 	%rd333, %r322, 4;
	sub.s64 	%rd139, %rd3, %rd333;
	ld.local.u32 	%r376, [%rd139+24];
	ld.local.u32 	%r377, [%rd139+20];
	setp.eq.s32 	%p121, %r99, 0;
	@%p121 bra 	$L__BB0_136;
	shf.l.wrap.b32 	%r376, %r377, %r376, %r99;
	ld.local.u32 	%r323, [%rd139+16];
	shf.l.wrap.b32 	%r377, %r323, %r377, %r99;
$L__BB0_136:
	shr.u32 	%r324, %r376, 30;
	shf.l.wrap.b32 	%r325, %r377, %r376, 2;
	shl.b32 	%r326, %r377, 2;
	shr.u32 	%r327, %r325, 31;
	add.s32 	%r328, %r327, %r324;
	neg.s32 	%r329, %r328;
	setp.lt.s32 	%p122, %r95, 0;
	selp.b32 	%r378, %r329, %r328, %p122;
	xor.b32  	%r330, %r325, %r95;
	shr.s32 	%r331, %r325, 31;
	xor.b32  	%r332, %r331, %r325;
	xor.b32  	%r333, %r331, %r326;
	cvt.u64.u32 	%rd334, %r332;
	shl.b64 	%rd335, %rd334, 32;
	cvt.u64.u32 	%rd336, %r333;
	or.b64  	%rd337, %rd335, %rd336;
	cvt.rn.f64.s64 	%fd7, %rd337;
	mul.f64 	%fd8, %fd7, 0d3BF921FB54442D19;
	cvt.rn.f32.f64 	%f347, %fd8;
	neg.f32 	%f348, %f347;
	setp.lt.s32 	%p123, %r330, 0;
	selp.f32 	%f404, %f348, %f347, %p123;
	bra.uni 	$L__BB0_138;
$L__BB0_137:
	mov.f32 	%f349, 0f00000000;
	mul.rn.f32 	%f404, %f65, %f349;
	mov.b32 	%r378, 0;
$L__BB0_138:
	mul.f32 	%f350, %f404, %f404;
	fma.rn.f32 	%f351, %f350, 0f37CBAC00, 0fBAB607ED;
	fma.rn.f32 	%f352, %f351, %f350, 0f3D2AAABB;
	fma.rn.f32 	%f353, %f352, %f350, 0fBEFFFFFF;
	fma.rn.f32 	%f354, %f353, %f350, 0f3F800000;
	fma.rn.f32 	%f355, %f350, %f404, 0f00000000;
	fma.rn.f32 	%f356, %f350, 0fB94D4153, 0f3C0885E4;
	fma.rn.f32 	%f357, %f356, %f350, 0fBE2AAAA8;
	fma.rn.f32 	%f358, %f357, %f355, %f404;
	and.b32  	%r335, %r378, 1;
	setp.eq.b32 	%p124, %r335, 1;
	selp.f32 	%f359, %f354, %f358, %p124;
	selp.f32 	%f360, %f358, %f354, %p124;
	and.b32  	%r336, %r378, 2;
	setp.eq.s32 	%p125, %r336, 0;
	neg.f32 	%f361, %f359;
	selp.f32 	%f362, %f359, %f361, %p125;
	add.s32 	%r337, %r378, 1;
	and.b32  	%r338, %r337, 2;
	setp.eq.s32 	%p126, %r338, 0;
	neg.f32 	%f363, %f360;
	selp.f32 	%f364, %f360, %f363, %p126;
	fma.rn.f32 	%f365, %f64, %f364, %f62;
	fma.rn.f32 	%f366, %f64, %f362, %f63;
	mul.f32 	%f367, %f366, %f366;
	fma.rn.f32 	%f368, %f365, %f365, %f367;
	sqrt.rn.f32 	%f369, %f368;
	add.f32 	%f405, %f405, %f369;
	add.s32 	%r362, %r362, 1;
	setp.ne.s32 	%p127, %r362, %r1;
	@%p127 bra 	$L__BB0_106;
$L__BB0_139:
	setp.leu.f32 	%p128, %f405, %f414;
	@%p128 bra 	$L__BB0_141;
	ld.local.v4.f32 	{%f409, %f408, %f407, %f406}, [%rd4];
	ld.local.v4.f32 	{%f413, %f412, %f411, %f410}, [%rd5];
	mov.f32 	%f414, %f405;
$L__BB0_141:
	mov.u32 	%r339, %nctaid.x;
	mul.lo.s32 	%r340, %r339, %r379;
	cvt.s64.s32 	%rd338, %r340;
	add.s64 	%rd348, %rd348, %rd338;
	setp.lt.u64 	%p129, %rd348, %rd13;
	@%p129 bra 	$L__BB0_16;
$L__BB0_142:
	shl.b32 	%r341, %r1, 2;
	mov.u32 	%r342, s_data;
	add.s32 	%r109, %r342, %r341;
	mad.lo.s32 	%r110, %r2, 36, %r109;
	st.shared.f32 	[%r110], %f414;
	st.shared.f32 	[%r110+4], %f409;
	st.shared.f32 	[%r110+20], %f413;
	st.shared.f32 	[%r110+8], %f408;
	st.shared.f32 	[%r110+24], %f412;
	st.shared.f32 	[%r110+12], %f407;
	st.shared.f32 	[%r110+28], %f411;
	st.shared.f32 	[%r110+16], %f406;
	st.shared.f32 	[%r110+32], %f410;
	bar.sync 	0;
	setp.lt.u32 	%p130, %r379, 2;
	@%p130 bra 	$L__BB0_147;
$L__BB0_143:
	mov.u32 	%r111, %r379;
	shr.u32 	%r379, %r111, 1;
	setp.ge.u32 	%p131, %r2, %r379;
	@%p131 bra 	$L__BB0_146;
	mad.lo.s32 	%r113, %r379, 36, %r110;
	ld.shared.f32 	%f99, [%r113];
	ld.shared.f32 	%f370, [%r110];
	setp.leu.f32 	%p132, %f99, %f370;
	@%p132 bra 	$L__BB0_146;
	ld.shared.f32 	%f371, [%r113+4];
	ld.shared.f32 	%f372, [%r113+8];
	ld.shared.f32 	%f373, [%r113+12];
	ld.shared.f32 	%f374, [%r113+16];
	ld.shared.f32 	%f375, [%r113+20];
	ld.shared.f32 	%f376, [%r113+24];
	ld.shared.f32 	%f377, [%r113+28];
	ld.shared.f32 	%f378, [%r113+32];
	st.shared.f32 	[%r110], %f99;
	st.shared.f32 	[%r110+4], %f371;
	st.shared.f32 	[%r110+8], %f372;
	st.shared.f32 	[%r110+12], %f373;
	st.shared.f32 	[%r110+16], %f374;
	st.shared.f32 	[%r110+20], %f375;
	st.shared.f32 	[%r110+24], %f376;
	st.shared.f32 	[%r110+28], %f377;
	st.shared.f32 	[%r110+32], %f378;
$L__BB0_146:
	bar.sync 	0;
	setp.gt.u32 	%p133, %r111, 3;
	@%p133 bra 	$L__BB0_143;
$L__BB0_147:
	setp.ne.s32 	%p134, %r2, 0;
	@%p134 bra 	$L__BB0_150;
	ld.shared.f32 	%f100, [%r109];
	setp.ltu.f32 	%p135, %f100, 0f00000000;
	@%p135 bra 	$L__BB0_150;
	ld.param.u64 	%rd344, [_Z26optimize_4subs_only_kernelPKfS0_S0_S0_iPf_param_5];
	mul.lo.s32 	%r343, %r4, 9;
	cvta.to.global.u64 	%rd339, %rd344;
	mul.wide.u32 	%rd340, %r343, 4;
	add.s64 	%rd341, %rd339, %rd340;
	st.global.f32 	[%rd341], %f100;
	ld.shared.f32 	%f379, [%r109+4];
	st.global.f32 	[%rd341+4], %f379;
	ld.shared.f32 	%f380, [%r109+20];
	st.global.f32 	[%rd341+8], %f380;
	ld.shared.f32 	%f381, [%r109+8];
	st.global.f32 	[%rd341+12], %f381;
	ld.shared.f32 	%f382, [%r109+24];
	st.global.f32 	[%rd341+16], %f382;
	ld.shared.f32 	%f383, [%r109+12];
	st.global.f32 	[%rd341+20], %f383;
	ld.shared.f32 	%f384, [%r109+28];
	st.global.f32 	[%rd341+24], %f384;
	ld.shared.f32 	%f385, [%r109+16];
	st.global.f32 	[%rd341+28], %f385;
	ld.shared.f32 	%f386, [%r109+32];
	st.global.f32 	[%rd341+32], %f386;
$L__BB0_150:
	ret;
$L__BB0_151:
	mov.f32 	%f399, 0f00000000;
	st.local.v4.f32 	[%rd5], {%f399, %f399, %f399, %f399};
	bra.uni 	$L__BB0_18;

}


// ===== COMPILED SASS (sm_100) =====

	.target	sm_100

	.elftype	@"ET_EXEC"


//--------------------- .note.nv.tkinfo           --------------------------
	.section	.note.nv.tkinfo,"",@"SHT_NOTE"
	.sectionflags	@"SHF_NOTE_NV_TKINFO"
	.tkinfo
        /*0018*/ 	.word	0x00000002
        /*0030*/ 	.string	""
        /*0030*/ 	.string	"ptxas"
        /*0030*/ 	.string	"Cuda compilation tools, release 13.0, V13.0.88"
        /*0030*/ 	.string	"Build cuda_13.0.r13.0/compiler.36424714_0"
        /*0030*/ 	.string	"-arch sm_100 -m 64 "



//--------------------- .note.nv.cuinfo           --------------------------
	.section	.note.nv.cuinfo,"",@"SHT_NOTE"
	.sectionflags	@"SHF_NOTE_NV_CUINFO"
        /*0018*/ 	.short	0x0002
        /*001a*/ 	.short	0x0064
        /*001c*/ 	.short	0x0082
	.zero		2


//--------------------- .nv.info                  --------------------------
	.section	.nv.info,"",@"SHT_CUDA_INFO"
	.align	4


	//----- nvinfo : EIATTR_REGCOUNT
	.align		4
        /*0000*/ 	.byte	0x04, 0x2f
        /*0002*/ 	.short	(.L_6 - .L_5)
	.align		4
.L_5:
        /*0004*/ 	.word	index@(_Z26optimize_4subs_only_kernelPKfS0_S0_S0_iPf)
        /*0008*/ 	.word	0x00000038


	//----- nvinfo : EIATTR_FRAME_SIZE
	.align		4
.L_6:
        /*000c*/ 	.byte	0x04, 0x11
        /*000e*/ 	.short	(.L_8 - .L_7)
	.align		4
.L_7:
        /*0010*/ 	.word	index@($__internal_2_$__cuda_sm20_sqrt_rn_f32_slowpath)
        /*0014*/ 	.word	0x00000040


	//----- nvinfo : EIATTR_FRAME_SIZE
	.align		4
.L_8:
        /*0018*/ 	.byte	0x04, 0x11
        /*001a*/ 	.short	(.L_10 - .L_9)
	.align		4
.L_9:
        /*001c*/ 	.word	index@($__internal_1_$__cuda_sm20_rem_u64)
        /*0020*/ 	.word	0x00000040


	//----- nvinfo : EIATTR_FRAME_SIZE
	.align		4
.L_10:
        /*0024*/ 	.byte	0x04, 0x11
        /*0026*/ 	.short	(.L_12 - .L_11)
	.align		4
.L_11:
        /*0028*/ 	.word	index@($__internal_0_$__cuda_sm20_div_u64)
        /*002c*/ 	.word	0x00000040


	//----- nvinfo : EIATTR_FRAME_SIZE
	.align		4
.L_12:
        /*0030*/ 	.byte	0x04, 0x11
        /*0032*/ 	.short	(.L_14 - .L_13)
	.align		4
.L_13:
        /*0034*/ 	.word	index@(_Z26optimize_4subs_only_kernelPKfS0_S0_S0_iPf)
        /*0038*/ 	.word	0x00000040


	//----- nvinfo : EIATTR_MIN_STACK_SIZE
	.align		4
.L_14:
        /*003c*/ 	.byte	0x04, 0x12
        /*003e*/ 	.short	(.L_16 - .L_15)
	.align		4
.L_15:
        /*0040*/ 	.word	index@(_Z26optimize_4subs_only_kernelPKfS0_S0_S0_iPf)
        /*0044*/ 	.word	0x00000040
.L_16:


//--------------------- .nv.compat                --------------------------
	.section	.nv.compat,"",@"SHT_CUDA_COMPAT_INFO"
	.align	4
        /*0000*/ 	.byte	0x02, 0x09, 0x00, 0x00, 0x02, 0x02, 0x01, 0x00, 0x02, 0x05, 0x05, 0x00, 0x03, 0x07, 0x01, 0x01
        /*0010*/ 	.byte	0x02, 0x03, 0x00, 0x00, 0x02, 0x06, 0x01, 0x00, 0x04, 0x0b, 0x08, 0x00, 0x01, 0x00, 0x00, 0x00
        /*0020*/ 	.byte	0x00, 0x00, 0x00, 0x00


//--------------------- .nv.info._Z26optimize_4subs_only_kernelPKfS0_S0_S0_iPf --------------------------
	.section	.nv.info._Z26optimize_4subs_only_kernelPKfS0_S0_S0_iPf,"",@"SHT_CUDA_INFO"
	.sectionflags	@""
	.align	4


	//----- nvinfo : EIATTR_CUDA_API_VERSION
	.align		4
        /*0000*/ 	.byte	0x04, 0x37
        /*0002*/ 	.short	(.L_18 - .L_17)
.L_17:
        /*0004*/ 	.word	0x00000082


	//----- nvinfo : EIATTR_KPARAM_INFO
	.align		4
.L_18:
        /*0008*/ 	.byte	0x04, 0x17
        /*000a*/ 	.short	(.L_20 - .L_19)
.L_19:
        /*000c*/ 	.word	0x00000000
        /*0010*/ 	.short	0x0005
        /*0012*/ 	.short	0x0028
        /*0014*/ 	.byte	0x00, 0xf5, 0x21, 0x00


	//----- nvinfo : EIATTR_KPARAM_INFO
	.align		4
.L_20:
        /*0018*/ 	.byte	0x04, 0x17
        /*001a*/ 	.short	(.L_22 - .L_21)
.L_21:
        /*001c*/ 	.word	0x00000000
        /*0020*/ 	.short	0x0004
        /*0022*/ 	.short	0x0020
        /*0024*/ 	.byte	0x00, 0xf0, 0x11, 0x00


	//----- nvinfo : EIATTR_KPARAM_INFO
	.align		4
.L_22:
        /*0028*/ 	.byte	0x04, 0x17
        /*002a*/ 	.short	(.L_24 - .L_23)
.L_23:
        /*002c*/ 	.word	0x00000000
        /*0030*/ 	.short	0x0003
        /*0032*/ 	.short	0x0018
        /*0034*/ 	.byte	0x00, 0xf5, 0x21, 0x00


	//----- nvinfo : EIATTR_KPARAM_INFO
	.align		4
.L_24:
        /*0038*/ 	.byte	0x04, 0x17
        /*003a*/ 	.short	(.L_26 - .L_25)
.L_25:
        /*003c*/ 	.word	0x00000000
        /*0040*/ 	.short	0x0002
        /*0042*/ 	.short	0x0010
        /*0044*/ 	.byte	0x00, 0xf5, 0x21, 0x00


	//----- nvinfo : EIATTR_KPARAM_INFO
	.align		4
.L_26:
        /*0048*/ 	.byte	0x04, 0x17
        /*004a*/ 	.short	(.L_28 - .L_27)
.L_27:
        /*004c*/ 	.word	0x00000000
        /*0050*/ 	.short	0x0001
        /*0052*/ 	.short	0x0008
        /*0054*/ 	.byte	0x00, 0xf5, 0x21, 0x00


	//----- nvinfo : EIATTR_KPARAM_INFO
	.align		4
.L_28:
        /*0058*/ 	.byte	0x04, 0x17
        /*005a*/ 	.short	(.L_30 - .L_29)
.L_29:
        /*005c*/ 	.word	0x00000000
        /*0060*/ 	.short	0x0000
        /*0062*/ 	.short	0x0000
        /*0064*/ 	.byte	0x00, 0xf5, 0x21, 0x00


	//----- nvinfo : EIATTR_SPARSE_MMA_MASK
	.align		4
.L_30:
        /*0068*/ 	.byte	0x03, 0x50
        /*006a*/ 	.short	0x0000


	//----- nvinfo : EIATTR_MAXREG_COUNT
	.align		4
        /*006c*/ 	.byte	0x03, 0x1b
        /*006e*/ 	.short	0x00ff


	//----- nvinfo : EIATTR_NUM_BARRIERS
	.align		4
        /*0070*/ 	.byte	0x02, 0x4c
        /*0072*/ 	.byte	0x01
	.zero		1


	//----- nvinfo : EIATTR_MERCURY_ISA_VERSION
	.align		4
        /*0074*/ 	.byte	0x03, 0x5f
        /*0076*/ 	.short	0x0101


	//----- nvinfo : EIATTR_VRC_CTA_INIT_COUNT
	.align		4
        /*0078*/ 	.byte	0x02, 0x4a
	.zero		1
	.zero		1


	//----- nvinfo : EIATTR_EXIT_INSTR_OFFSETS
	.align		4
        /*007c*/ 	.byte	0x04, 0x1c
        /*007e*/ 	.short	(.L_32 - .L_31)


	//   ....[0]....
.L_31:
        /*0080*/ 	.word	0x000069f0


	//   ....[1]....
        /*0084*/ 	.word	0x00006a20


	//   ....[2]....
        /*0088*/ 	.word	0x00006b70


	//----- nvinfo : EIATTR_CRS_STACK_SIZE
	.align		4
.L_32:
        /*008c*/ 	.byte	0x04, 0x1e
        /*008e*/ 	.short	(.L_34 - .L_33)
.L_33:
        /*0090*/ 	.word	0x00000000


	//----- nvinfo : EIATTR_CBANK_PARAM_SIZE
	.align		4
.L_34:
        /*0094*/ 	.byte	0x03, 0x19
        /*0096*/ 	.short	0x0030


	//----- nvinfo : EIATTR_PARAM_CBANK
	.align		4
        /*0098*/ 	.byte	0x04, 0x0a
        /*009a*/ 	.short	(.L_36 - .L_35)
	.align		4
.L_35:
        /*009c*/ 	.word	index@(.nv.constant0._Z26optimize_4subs_only_kernelPKfS0_S0_S0_iPf)
        /*00a0*/ 	.short	0x0380
        /*00a2*/ 	.short	0x0030


	//----- nvinfo : EIATTR_SW_WAR
	.align		4
.L_36:
        /*00a4*/ 	.byte	0x04, 0x36
        /*00a6*/ 	.short	(.L_38 - .L_37)
.L_37:
        /*00a8*/ 	.word	0x00000008
.L_38:


//--------------------- .nv.callgraph             --------------------------
	.section	.nv.callgraph,"",@"SHT_CUDA_CALLGRAPH"
	.align	4
	.sectionentsize	8
	.align		4
        /*0000*/ 	.word	0x00000000
	.align		4
        /*0004*/ 	.word	0xffffffff
	.align		4
        /*0008*/ 	.word	0x00000000
	.align		4
        /*000c*/ 	.word	0xfffffffe
	.align		4
        /*0010*/ 	.word	0x00000000
	.align		4
        /*0014*/ 	.word	0xfffffffd
	.align		4
        /*0018*/ 	.word	0x00000000
	.align		4
        /*001c*/ 	.word	0xfffffffc


//--------------------- .nv.constant3             --------------------------
	.section	.nv.constant3,"a",@progbits
	.align	4
.nv.constant3:
	.type		c_num_freq_points_k,@object
	.size		c_num_freq_points_k,(c_max_spread_s_param_k - c_num_freq_points_k)
c_num_freq_points_k:
	.zero		4
	.type		c_max_spread_s_param_k,@object
	.size		c_max_spread_s_param_k,(c_PI_DEVICE_K - c_max_spread_s_param_k)
c_max_spread_s_param_k:
	.zero		4
	.type		c_PI_DEVICE_K,@object
	.size		c_PI_DEVICE_K,(c_num_active_subwoofers_k - c_PI_DEVICE_K)
c_PI_DEVICE_K:
	.zero		4
	.type		c_num_active_subwoofers_k,@object
	.size		c_num_active_subwoofers_k,(.L_3 - c_num_active_subwoofers_k)
c_num_active_subwoofers_k:
	.zero		4
.L_3:


//--------------------- .nv.constant4             --------------------------
	.section	.nv.constant4,"a",@progbits
	.align	8
	.align		8
.nv.constant4:
        /*0000*/ 	.dword	__cudart_i2opi_f


//--------------------- .text._Z26optimize_4subs_only_kernelPKfS0_S0_S0_iPf --------------------------
	.section	.text._Z26optimize_4subs_only_kernelPKfS0_S0_S0_iPf,"ax",@progbits
	.align	128
        .global         _Z26optimize_4subs_only_kernelPKfS0_S0_S0_iPf
        .type           _Z26optimize_4subs_only_kernelPKfS0_S0_S0_iPf,@function
        .size           _Z26optimize_4subs_only_kernelPKfS0_S0_S0_iPf,(.L_x_106 - _Z26optimize_4subs_only_kernelPKfS0_S0_S0_iPf)
        .other          _Z26optimize_4subs_only_kernelPKfS0_S0_S0_iPf,@"STO_CUDA_ENTRY STV_DEFAULT"
_Z26optimize_4subs_only_kernelPKfS0_S0_S0_iPf:
.text._Z26optimize_4subs_only_kernelPKfS0_S0_S0_iPf:
[----:B------:R-:W0:Y:S01]  /*0000*/  LDC R1, c[0x0][0x37c] ;  /* 0x0000df00ff017b82 */ /* 0x000e220000000800 */
[----:B------:R-:W1:Y:S01]  /*0010*/  S2R R13, SR_TID.X ;  /* 0x00000000000d7919 */ /* 0x000e620000002100 */
[----:B------:R-:W1:Y:S01]  /*0020*/  LDCU UR4, c[0x3][URZ] ;  /* 0x00c00000ff0477ac */ /* 0x000e620008000800 */
[----:B0-----:R-:W-:Y:S01]  /*0030*/  VIADD R1, R1, 0xffffffc0 ;  /* 0xffffffc001017836 */ /* 0x001fe20000000000 */
[----:B------:R-:W-:Y:S01]  /*0040*/  BSSY.RECONVERGENT B0, `(.L_x_0) ;  /* 0x0000053000007945 */ /* 0x000fe20003800200 */
[----:B------:R-:W0:Y:S01]  /*0050*/  S2R R14, SR_CTAID.X ;  /* 0x00000000000e7919 */ /* 0x000e220000002500 */
[----:B------:R-:W2:Y:S02]  /*0060*/  LDCU.64 UR16, c[0x0][0x358] ;  /* 0x00006b00ff1077ac */ /* 0x000ea40008000a00 */
[----:B------:R-:W-:Y:S01]  /*0070*/  R2UR UR18, R1 ;  /* 0x00000000011272ca */ /* 0x000fe200000e0000 */
[----:B------:R-:W3:Y:S01]  /*0080*/  LDCU UR7, c[0x0][0x360] ;  /* 0x00006c00ff0777ac */ /* 0x000ee20008000800 */
[----:B-1----:R-:W-:-:S13]  /*0090*/  ISETP.GE.AND P0, PT, R13, UR4, PT ;  /* 0x000000040d007c0c */ /* 0x002fda000bf06270 */
[----:B------:R-:W-:Y:S05]  /*00a0*/  @P0 BRA `(.L_x_1) ;  /* 0x0000000400300947 */ /* 0x000fea0003800000 */
[----:B---3--:R-:W1:Y:S01]  /*00b0*/  I2F.U32.RP R6, UR7 ;  /* 0x0000000700067d06 */ /* 0x008e620008209000 */
[----:B------:R-:W-:Y:S01]  /*00c0*/  IADD3 R0, PT, PT, R13, UR7, RZ ;  /* 0x000000070d007c10 */ /* 0x000fe2000fffe0ff */
[----:B------:R-:W-:Y:S01]  /*00d0*/  IMAD R7, RZ, RZ, -UR7 ;  /* 0x80000007ff077e24 */ /* 0x000fe2000f8e02ff */
[----:B------:R-:W-:Y:S01]  /*00e0*/  ISETP.NE.U32.AND P2, PT, RZ, UR7, PT ;  /* 0x00000007ff007c0c */ /* 0x000fe2000bf45070 */
[----:B------:R-:W-:Y:S01]  /*00f0*/  BSSY.RECONVERGENT B1, `(.L_x_2) ;  /* 0x000002a000017945 */ /* 0x000fe20003800200 */
[C---:B------:R-:W-:Y:S01]  /*0100*/  ISETP.GE.U32.AND P0, PT, R0.reuse, UR4, PT ;  /* 0x0000000400007c0c */ /* 0x040fe2000bf06070 */
[----:B------:R-:W-:Y:S01]  /*0110*/  IMAD.MOV.U32 R15, RZ, RZ, R13 ;  /* 0x000000ffff0f7224 */ /* 0x000fe200078e000d */
[----:B------:R-:W-:Y:S02]  /*0120*/  VIMNMX.U32 R5, PT, PT, R0, UR4, !PT ;  /* 0x0000000400057c48 */ /* 0x000fe4000ffe0000 */
[----:B------:R-:W-:-:S04]  /*0130*/  SEL R4, RZ, 0x1, P0 ;  /* 0x00000001ff047807 */ /* 0x000fc80000000000 */
[----:B------:R-:W-:Y:S01]  /*0140*/  IADD3 R5, PT, PT, R5, -R0, -R4 ;  /* 0x8000000005057210 */ /* 0x000fe20007ffe804 */
[----:B-1----:R-:W1:Y:S02]  /*0150*/  MUFU.RCP R6, R6 ;  /* 0x0000000600067308 */ /* 0x002e640000001000 */
[----:B-1----:R-:W-:-:S06]  /*0160*/  VIADD R2, R6, 0xffffffe ;  /* 0x0ffffffe06027836 */ /* 0x002fcc0000000000 */
[----:B------:R1:W3:Y:S02]  /*0170*/  F2I.FTZ.U32.TRUNC.NTZ R3, R2 ;  /* 0x0000000200037305 */ /* 0x0002e4000021f000 */
[----:B-1----:R-:W-:Y:S02]  /*0180*/  IMAD.MOV.U32 R2, RZ, RZ, RZ ;  /* 0x000000ffff027224 */ /* 0x002fe400078e00ff */
[----:B---3--:R-:W-:-:S04]  /*0190*/  IMAD R7, R7, R3, RZ ;  /* 0x0000000307077224 */ /* 0x008fc800078e02ff */
[----:B------:R-:W-:-:S06]  /*01a0*/  IMAD.HI.U32 R6, R3, R7, R2 ;  /* 0x0000000703067227 */ /* 0x000fcc00078e0002 */
[----:B------:R-:W-:-:S04]  /*01b0*/  IMAD.HI.U32 R3, R6, R5, RZ ;  /* 0x0000000506037227 */ /* 0x000fc800078e00ff */
[----:B------:R-:W-:-:S04]  /*01c0*/  IMAD.MOV R0, RZ, RZ, -R3 ;  /* 0x000000ffff007224 */ /* 0x000fc800078e0a03 */
[----:B------:R-:W-:-:S05]  /*01d0*/  IMAD R5, R0, UR7, R5 ;  /* 0x0000000700057c24 */ /* 0x000fca000f8e0205 */
[----:B------:R-:W-:-:S13]  /*01e0*/  ISETP.GE.U32.AND P0, PT, R5, UR7, PT ;  /* 0x0000000705007c0c */ /* 0x000fda000bf06070 */
[----:B------:R-:W-:Y:S01]  /*01f0*/  @P0 VIADD R5, R5, -UR7 ;  /* 0x8000000705050c36 */ /* 0x000fe20008000000 */
[----:B------:R-:W-:-:S04]  /*0200*/  @P0 IADD3 R3, PT, PT, R3, 0x1, RZ ;  /* 0x0000000103030810 */ /* 0x000fc80007ffe0ff */
[----:B------:R-:W-:-:S13]  /*0210*/  ISETP.GE.U32.AND P1, PT, R5, UR7, PT ;  /* 0x0000000705007c0c */ /* 0x000fda000bf26070 */
[----:B------:R-:W-:Y:S01]  /*0220*/  @P1 VIADD R3, R3, 0x1 ;  /* 0x0000000103031836 */ /* 0x000fe20000000000 */
[----:B------:R-:W-:-:S05]  /*0230*/  @!P2 LOP3.LUT R3, RZ, UR7, RZ, 0x33, !PT ;  /* 0x00000007ff03ac12 */ /* 0x000fca000f8e33ff */
[----:B------:R-:W-:-:S05]  /*0240*/  IMAD.IADD R0, R4, 0x1, R3 ;  /* 0x0000000104007824 */ /* 0x000fca00078e0203 */
[C---:B------:R-:W-:Y:S02]  /*0250*/  LOP3.LUT R2, R0.reuse, 0x3, RZ, 0xc0, !PT ;  /* 0x0000000300027812 */ /* 0x040fe400078ec0ff */
[----:B------:R-:W-:Y:S02]  /*0260*/  ISETP.GE.U32.AND P1, PT, R0, 0x3, PT ;  /* 0x000000030000780c */ /* 0x000fe40003f26070 */
[----:B------:R-:W-:-:S13]  /*0270*/  ISETP.NE.AND P0, PT, R2, 0x3, PT ;  /* 0x000000030200780c */ /* 0x000fda0003f05270 */
[----:B------:R-:W-:Y:S05]  /*0280*/  @!P0 BRA `(.L_x_3) ;  /* 0x0000000000408947 */ /* 0x000fea0003800000 */
[----:B------:R-:W1:Y:S01]  /*0290*/  S2R R3, SR_CgaCtaId ;  /* 0x0000000000037919 */ /* 0x000e620000008800 */
[----:B------:R-:W3:Y:S01]  /*02a0*/  LDC.64 R4, c[0x0][0x380] ;  /* 0x0000e000ff047b82 */ /* 0x000ee20000000a00 */
[----:B------:R-:W-:Y:S01]  /*02b0*/  MOV R2, 0x400 ;  /* 0x0000040000027802 */ /* 0x000fe20000000f00 */
[----:B------:R-:W-:Y:S01]  /*02c0*/  IMAD.MOV.U32 R6, RZ, RZ, RZ ;  /* 0x000000ffff067224 */ /* 0x000fe200078e00ff */
[----:B------:R-:W-:Y:S01]  /*02d0*/  IADD3 R0, PT, PT, R0, 0x1, RZ ;  /* 0x0000000100007810 */ /* 0x000fe20007ffe0ff */
[----:B------:R-:W-:-:S03]  /*02e0*/  IMAD.MOV.U32 R15, RZ, RZ, R13 ;  /* 0x000000ffff0f7224 */ /* 0x000fc600078e000d */
[----:B------:R-:W-:Y:S02]  /*02f0*/  LOP3.LUT R9, R0, 0x3, RZ, 0xc0, !PT ;  /* 0x0000000300097812 */ /* 0x000fe400078ec0ff */
[----:B-1----:R-:W-:-:S07]  /*0300*/  LEA R8, R3, R2, 0x18 ;  /* 0x0000000203087211 */ /* 0x002fce00078ec0ff */
.L_x_4:
[----:B-1-3--:R-:W-:-:S06]  /*0310*/  IMAD.WIDE.U32 R2, R15, 0x4, R4 ;  /* 0x000000040f027825 */ /* 0x00afcc00078e0004 */
[----:B--2---:R-:W2:Y:S01]  /*0320*/  LDG.E R2, desc[UR16][R2.64] ;  /* 0x0000001002027981 */ /* 0x004ea2000c1e1900 */
[C---:B------:R-:W-:Y:S01]  /*0330*/  IMAD R7, R15.reuse, 0x4, R8 ;  /* 0x000000040f077824 */ /* 0x040fe200078e0208 */
[----:B------:R-:W-:Y:S01]  /*0340*/  IADD3 R6, PT, PT, R6, 0x1, RZ ;  /* 0x0000000106067810 */ /* 0x000fe20007ffe0ff */
[----:B------:R-:W-:-:S03]  /*0350*/  VIADD R15, R15, UR7 ;  /* 0x000000070f0f7c36 */ /* 0x000fc60008000000 */
[----:B------:R-:W-:Y:S01]  /*0360*/  ISETP.NE.AND P0, PT, R6, R9, PT ;  /* 0x000000090600720c */ /* 0x000fe20003f05270 */
[----:B--2---:R1:W-:-:S12]  /*0370*/  STS [R7], R2 ;  /* 0x0000000207007388 */ /* 0x0043d80000000800 */
[----:B------:R-:W-:Y:S05]  /*0380*/  @P0 BRA `(.L_x_4) ;  /* 0xfffffffc00e00947 */ /* 0x000fea000383ffff */
.L_x_3:
[----:B--2---:R-:W-:Y:S05]  /*0390*/  BSYNC.RECONVERGENT B1 ;  /* 0x0000000000017941 */ /* 0x004fea0003800200 */
.L_x_2:
[----:B------:R-:W-:Y:S05]  /*03a0*/  @!P1 BRA `(.L_x_1) ;  /* 0x0000000000709947 */ /* 0x000fea0003800000 */
[----:B------:R-:W2:Y:S01]  /*03b0*/  S2R R3, SR_CgaCtaId ;  /* 0x0000000000037919 */ /* 0x000ea20000008800 */
[----:B------:R-:W3:Y:S01]  /*03c0*/  LDC.64 R8, c[0x0][0x380] ;  /* 0x0000e000ff087b82 */ /* 0x000ee20000000a00 */
[----:B------:R-:W-:-:S04]  /*03d0*/  MOV R0, 0x400 ;  /* 0x0000040000007802 */ /* 0x000fc80000000f00 */
[----:B--2---:R-:W-:-:S07]  /*03e0*/  LEA R0, R3, R0, 0x18 ;  /* 0x0000000003007211 */ /* 0x004fce00078ec0ff */
.L_x_5:
[C---:B------:R-:W-:Y:S02]  /*03f0*/  VIADD R3, R15.reuse, UR7 ;  /* 0x000000070f037c36 */ /* 0x040fe40008000000 */
[----:B-1-3--:R-:W-:-:S04]  /*0400*/  IMAD.WIDE.U32 R10, R15, 0x4, R8 ;  /* 0x000000040f0a7825 */ /* 0x00afc800078e0008 */
[C---:B------:R-:W-:Y:S02]  /*0410*/  VIADD R5, R3.reuse, UR7 ;  /* 0x0000000703057c36 */ /* 0x040fe40008000000 */
[--C-:B-1----:R-:W-:Y:S01]  /*0420*/  IMAD.WIDE.U32 R2, R3, 0x4, R8.reuse ;  /* 0x0000000403027825 */ /* 0x102fe200078e0008 */
[----:B------:R-:W2:Y:S02]  /*0430*/  LDG.E R10, desc[UR16][R10.64] ;  /* 0x000000100a0a7981 */ /* 0x000ea4000c1e1900 */
[C---:B------:R-:W-:Y:S01]  /*0440*/  IADD3 R21, PT, PT, R5.reuse, UR7, RZ ;  /* 0x0000000705157c10 */ /* 0x040fe2000fffe0ff */
[--C-:B------:R-:W-:Y:S02]  /*0450*/  IMAD.WIDE.U32 R4, R5, 0x4, R8.reuse ;  /* 0x0000000405047825 */ /* 0x100fe400078e0008 */
[----:B------:R-:W3:Y:S02]  /*0460*/  LDG.E R2, desc[UR16][R2.64] ;  /* 0x0000001002027981 */ /* 0x000ee4000c1e1900 */
[----:B------:R-:W-:-:S02]  /*0470*/  IMAD.WIDE.U32 R6, R21, 0x4, R8 ;  /* 0x0000000415067825 */ /* 0x000fc400078e0008 */
[----:B------:R-:W4:Y:S04]  /*0480*/  LDG.E R4, desc[UR16][R4.64] ;  /* 0x0000001004047981 */ /* 0x000f28000c1e1900 */
[----:B------:R-:W5:Y:S01]  /*0490*/  LDG.E R6, desc[UR16][R6.64] ;  /* 0x0000001006067981 */ /* 0x000f62000c1e1900 */
[----:B------:R-:W-:Y:S02]  /*04a0*/  IMAD R25, R15, 0x4, R0 ;  /* 0x000000040f197824 */ /* 0x000fe400078e0200 */
[----:B------:R-:W-:Y:S02]  /*04b0*/  IMAD.U32 R12, RZ, RZ, UR7 ;  /* 0x00000007ff0c7e24 */ /* 0x000fe4000f8e00ff */
[----:B------:R-:W-:-:S03]  /*04c0*/  IMAD.U32 R16, RZ, RZ, UR7 ;  /* 0x00000007ff107e24 */ /* 0x000fc6000f8e00ff */
[----:B------:R-:W-:-:S05]  /*04d0*/  LEA R17, R12, R25, 0x2 ;  /* 0x000000190c117211 */ /* 0x000fca00078e10ff */
[----:B------:R-:W-:-:S04]  /*04e0*/  IMAD R19, R16, 0x4, R17 ;  /* 0x0000000410137824 */ /* 0x000fc800078e0211 */
[----:B------:R-:W-:Y:S02]  /*04f0*/  IMAD R23, R12, 0x4, R19 ;  /* 0x000000040c177824 */ /* 0x000fe400078e0213 */
[----:B------:R-:W-:-:S05]  /*0500*/  VIADD R15, R21, UR7 ;  /* 0x00000007150f7c36 */ /* 0x000fca0008000000 */
[----:B------:R-:W-:Y:S01]  /*0510*/  ISETP.GE.AND P0, PT, R15, UR4, PT ;  /* 0x000000040f007c0c */ /* 0x000fe2000bf06270 */
[----:B--2---:R1:W-:Y:S04]  /*0520*/  STS [R25], R10 ;  /* 0x0000000a19007388 */ /* 0x0043e80000000800 */
[----:B---3--:R1:W-:Y:S04]  /*0530*/  STS [R17], R2 ;  /* 0x0000000211007388 */ /* 0x0083e80000000800 */
[----:B----4-:R1:W-:Y:S04]  /*0540*/  STS [R19], R4 ;  /* 0x0000000413007388 */ /* 0x0103e80000000800 */
[----:B-----5:R1:W-:Y:S01]  /*0550*/  STS [R23], R6 ;  /* 0x0000000617007388 */ /* 0x0203e20000000800 */
[----:B------:R-:W-:Y:S05]  /*0560*/  @!P0 BRA `(.L_x_5) ;  /* 0xfffffffc00a08947 */ /* 0x000fea000383ffff */
.L_x_1:
[----:B--23--:R-:W-:Y:S05]  /*0570*/  BSYNC.RECONVERGENT B0 ;  /* 0x0000000000007941 */ /* 0x00cfea0003800200 */
.L_x_0:
[----:B------:R-:W2:Y:S01]  /*0580*/  LDCU UR5, c[0x3][0xc] ;  /* 0x00c00180ff0577ac */ /* 0x000ea20008000800 */
[----:B------:R-:W3:Y:S01]  /*0590*/  LDCU UR4, c[0x0][0x3a0] ;  /* 0x00007400ff0477ac */ /* 0x000ee20008000800 */
[----:B------:R-:W-:Y:S01]  /*05a0*/  UMOV UR15, 0x1 ;  /* 0x00000001000f7882 */ /* 0x000fe20000000000 */
[----:B------:R-:W-:Y:S01]  /*05b0*/  UMOV UR6, URZ ;  /* 0x000000ff00067c82 */ /* 0x000fe20008000000 */
[----:B--2---:R-:W-:-:S04]  /*05c0*/  UISETP.GE.AND UP0, UPT, UR5, 0x1, UPT ;  /* 0x000000010500788c */ /* 0x004fc8000bf06270 */
[----:B---3--:R-:W-:Y:S02]  /*05d0*/  UISETP.LT.U32.OR UP0, UPT, UR4, 0x2, !UP0 ;  /* 0x000000020400788c */ /* 0x008fe4000c701470 */
[----:B------:R-:W-:Y:S01]  /*05e0*/  USHF.R.S32.HI UR9, URZ, 0x1f, UR4 ;  /* 0x0000001fff097899 */ /* 0x000fe20008011404 */
[----:B------:R-:W-:Y:S06]  /*05f0*/  BAR.SYNC.DEFER_BLOCKING 0x0 ;  /* 0x0000000000007b1d */ /* 0x000fec0000010000 */
[----:B------:R-:W-:Y:S05]  /*0600*/  BRA.U UP0, `(.L_x_6) ;  /* 0x0000000100687547 */ /* 0x000fea000b800000 */
[----:B------:R-:W2:Y:S01]  /*0610*/  LDCU UR19, c[0x0][0x3a0] ;  /* 0x00007400ff1377ac */ /* 0x000ea20008000800 */
[----:B------:R-:W3:Y:S01]  /*0620*/  LDCU UR20, c[0x3][0xc] ;  /* 0x00c00180ff1477ac */ /* 0x000ee20008000800 */
[----:B------:R-:W-:Y:S01]  /*0630*/  UMOV UR4, URZ ;  /* 0x000000ff00047c82 */ /* 0x000fe20008000000 */
[----:B------:R-:W-:Y:S01]  /*0640*/  UMOV UR8, 0x1 ;  /* 0x0000000100087882 */ /* 0x000fe20000000000 */
[----:B------:R-:W-:-:S05]  /*0650*/  UMOV UR5, URZ ;  /* 0x000000ff00057c82 */ /* 0x000fca0008000000 */
.L_x_7:
[----:B------:R-:W-:Y:S01]  /*0660*/  UIMAD.WIDE.U32 UR10, UR9, UR8, URZ ;  /* 0x00000008090a72a5 */ /* 0x000fe2000f8e00ff */
[----:B------:R-:W-:-:S03]  /*0670*/  UMOV UR6, 0xffffffff ;  /* 0xffffffff00067882 */ /* 0x000fc60000000000 */
[----:B--2---:R-:W-:Y:S02]  /*0680*/  UIMAD.WIDE.U32 UR12, UP0, UR5, UR19, UR10 ;  /* 0x00000013050c72a5 */ /* 0x004fe4000f80000a */
[----:B------:R-:W-:Y:S02]  /*0690*/  UIMAD.WIDE.U32 UR10, UR8, UR19, URZ ;  /* 0x00000013080a72a5 */ /* 0x000fe4000f8e00ff */
[----:B------:R-:W-:Y:S02]  /*06a0*/  UIADD3.X UR15, UPT, UPT, URZ, URZ, URZ, UP0, !UPT ;  /* 0x000000ffff0f7290 */ /* 0x000fe400087fe4ff */
[----:B------:R-:W-:Y:S01]  /*06b0*/  UIADD3 URZ, UP0, UPT, UR11, UR12, URZ ;  /* 0x0000000c0bff7290 */ /* 0x000fe2000ff1e0ff */
[----:B------:R-:W-:-:S03]  /*06c0*/  UMOV UR14, UR13 ;  /* 0x0000000d000e7c82 */ /* 0x000fc60008000000 */
[----:B------:R-:W-:-:S03]  /*06d0*/  UIMAD.WIDE.U32.X UR12, UR9, UR5, UR14, UP0 ;  /* 0x00000005090c72a5 */ /* 0x000fc600080e040e */
[----:B------:R-:W-:Y:S01]  /*06e0*/  UMOV UR15, 0xffffffff ;  /* 0xffffffff000f7882 */ /* 0x000fe20000000000 */
[----:B------:R-:W-:-:S04]  /*06f0*/  UISETP.NE.U32.AND UP0, UPT, UR12, URZ, UPT ;  /* 0x000000ff0c00728c */ /* 0x000fc8000bf05070 */
[----:B------:R-:W-:-:S09]  /*0700*/  UISETP.NE.AND.EX UP0, UPT, UR13, URZ, UPT, UP0 ;  /* 0x000000ff0d00728c */ /* 0x000fd2000bf05300 */
[----:B------:R-:W-:Y:S05]  /*0710*/  BRA.U UP0, `(.L_x_6) ;  /* 0x0000000100247547 */ /* 0x000fea000b800000 */
[----:B------:R-:W-:Y:S02]  /*0720*/  UIADD3 UR4, UPT, UPT, UR4, 0x1, URZ ;  /* 0x0000000104047890 */ /* 0x000fe4000fffe0ff */
[----:B------:R-:W-:Y:S02]  /*0730*/  UIMAD UR5, UR5, UR19, URZ ;  /* 0x00000013050572a4 */ /* 0x000fe4000f8e02ff */
[----:B---3--:R-:W-:Y:S02]  /*0740*/  UISETP.NE.AND UP0, UPT, UR4, UR20, UPT ;  /* 0x000000140400728c */ /* 0x008fe4000bf05270 */
[----:B------:R-:W-:-:S03]  /*0750*/  UIMAD UR5, UR9, UR8, UR5 ;  /* 0x00000008090572a4 */ /* 0x000fc6000f8e0205 */
[----:B------:R-:W-:Y:S01]  /*0760*/  UMOV UR8, UR10 ;  /* 0x0000000a00087c82 */ /* 0x000fe20008000000 */
[----:B------:R-:W-:-:S07]  /*0770*/  UIADD3 UR6, UPT, UPT, UR11, UR5, URZ ;  /* 0x000000050b067290 */ /* 0x000fce000fffe0ff */
[----:B------:R-:W-:Y:S01]  /*0780*/  UMOV UR5, UR6 ;  /* 0x0000000600057c82 */ /* 0x000fe20008000000 */
[----:B------:R-:W-:Y:S05]  /*0790*/  BRA.U UP0, `(.L_x_7) ;  /* 0xfffffffd00b07547 */ /* 0x000fea000b83ffff */
[----:B------:R-:W-:-:S05]  /*07a0*/  UMOV UR15, UR10 ;  /* 0x0000000a000f7c82 */ /* 0x000fca0008000000 */
.L_x_6:
[----:B------:R-:W-:-:S04]  /*07b0*/  UISETP.NE.U32.AND UP0, UPT, UR15, URZ, UPT ;  /* 0x000000ff0f00728c */ /* 0x000fc8000bf05070 */
[----:B------:R-:W-:-:S09]  /*07c0*/  UISETP.NE.AND.EX UP0, UPT, UR6, URZ, UPT, UP0 ;  /* 0x000000ff0600728c */ /* 0x000fd2000bf05300 */
[----:B------:R-:W-:Y:S05]  /*07d0*/  BRA.U !UP0, `(.L_x_8) ;  /* 0x0000000108407547 */ /* 0x000fea000b800000 */
[----:B------:R-:W2:Y:S01]  /*07e0*/  LDCU UR19, c[0x3][0xc] ;  /* 0x00c00180ff1377ac */ /* 0x000ea20008000800 */
[----:B------:R-:W-:Y:S02]  /*07f0*/  UMOV UR14, 0x1 ;  /* 0x00000001000e7882 */ /* 0x000fe40000000000 */
[----:B--2---:R-:W-:Y:S02]  /*0800*/  USHF.L.U32 UR8, UR14, UR19, URZ ;  /* 0x000000130e087299 */ /* 0x004fe400080006ff */
[----:B------:R-:W-:Y:S02]  /*0810*/  USHF.L.U64.HI UR14, UR14, UR19, URZ ;  /* 0x000000130e0e7299 */ /* 0x000fe400080102ff */
[----:B------:R-:W-:-:S04]  /*0820*/  UIMAD.WIDE.U32 UR4, UR6, UR8, URZ ;  /* 0x00000008060472a5 */ /* 0x000fc8000f8e00ff */
[----:B------:R-:W-:Y:S02]  /*0830*/  UIMAD.WIDE.U32 UR10, UP0, UR15, UR14, UR4 ;  /* 0x0000000e0f0a72a5 */ /* 0x000fe4000f800004 */
[----:B------:R-:W-:Y:S02]  /*0840*/  UIMAD.WIDE.U32 UR4, UR15, UR8, URZ ;  /* 0x000000080f0472a5 */ /* 0x000fe4000f8e00ff */
[----:B------:R-:W-:Y:S02]  /*0850*/  UIADD3.X UR13, UPT, UPT, URZ, URZ, URZ, UP0, !UPT ;  /* 0x000000ffff0d7290 */ /* 0x000fe400087fe4ff */
[----:B------:R-:W-:Y:S01]  /*0860*/  UIADD3 URZ, UP0, UPT, UR5, UR10, URZ ;  /* 0x0000000a05ff7290 */ /* 0x000fe2000ff1e0ff */
[----:B------:R-:W-:Y:S01]  /*0870*/  UMOV UR12, UR11 ;  /* 0x0000000b000c7c82 */ /* 0x000fe20008000000 */
[----:B------:R-:W-:Y:S02]  /*0880*/  UMOV UR8, 0xffffffff ;  /* 0xffffffff00087882 */ /* 0x000fe40000000000 */
[----:B------:R-:W-:-:S04]  /*0890*/  UIMAD.WIDE.U32.X UR4, UR6, UR14, UR12, UP0 ;  /* 0x0000000e060472a5 */ /* 0x000fc800080e040c */
[----:B------:R-:W-:-:S03]  /*08a0*/  UISETP.NE.U32.AND UP0, UPT, UR4, URZ, UPT ;  /* 0x000000ff0400728c */ /* 0x000fc6000bf05070 */
[----:B------:R-:W-:Y:S01]  /*08b0*/  UMOV UR4, 0xffffffff ;  /* 0xffffffff00047882 */ /* 0x000fe20000000000 */
[----:B------:R-:W-:-:S09]  /*08c0*/  UISETP.NE.AND.EX UP0, UPT, UR5, URZ, UPT, UP0 ;  /* 0x000000ff0500728c */ /* 0x000fd2000bf05300 */
[----:B------:R-:W-:Y:S05]  /*08d0*/  BRA.U UP0, `(.L_x_9) ;  /* 0x00000001000c7547 */ /* 0x000fea000b800000 */
.L_x_8:
[----:B------:R-:W2:Y:S02]  /*08e0*/  LDCU UR19, c[0x3][0xc] ;  /* 0x00c00180ff1377ac */ /* 0x000ea40008000800 */
[----:B--2---:R-:W-:Y:S02]  /*08f0*/  USHF.L.U64.HI UR8, UR15, UR19, UR6 ;  /* 0x000000130f087299 */ /* 0x004fe40008010206 */
[----:B------:R-:W-:-:S12]  /*0900*/  USHF.L.U32 UR4, UR15, UR19, URZ ;  /* 0x000000130f047299 */ /* 0x000fd800080006ff */
.L_x_9:
[----:B------:R-:W-:Y:S01]  /*0910*/  UISETP.GT.U32.AND UP0, UPT, UR4, 0x1, UPT ;  /* 0x000000010400788c */ /* 0x000fe2000bf04070 */
[----:B0-----:R-:W-:Y:S01]  /*0920*/  IMAD R15, R14, UR7, R13 ;  /* 0x000000070e0f7c24 */ /* 0x001fe2000f8e020d */
[----:B------:R-:W-:Y:S01]  /*0930*/  BSSY.RECONVERGENT B0, `(.L_x_10) ;  /* 0x00005d8000007945 */ /* 0x000fe20003800200 */
[----:B------:R-:W-:Y:S01]  /*0940*/  IMAD.MOV.U32 R0, RZ, RZ, -0x40800000 ;  /* 0xbf800000ff007424 */ /* 0x000fe200078e00ff */
[----:B------:R-:W-:Y:S01]  /*0950*/  UISETP.GT.U32.AND.EX UP0, UPT, UR8, URZ, UPT, UP0 ;  /* 0x000000ff0800728c */ /* 0x000fe2000bf04100 */
[----:B-1----:R-:W-:Y:S02]  /*0960*/  CS2R R22, SRZ ;  /* 0x0000000000167805 */ /* 0x002fe4000001ff00 */
[----:B------:R-:W-:Y:S02]  /*0970*/  CS2R R20, SRZ ;  /* 0x0000000000147805 */ /* 0x000fe4000001ff00 */
[----:B------:R-:W-:Y:S01]  /*0980*/  CS2R R6, SRZ ;  /* 0x0000000000067805 */ /* 0x000fe2000001ff00 */
[----:B------:R-:W-:Y:S01]  /*0990*/  USEL UR6, UR4, 0x1, UP0 ;  /* 0x0000000104067887 */ /* 0x000fe20008000000 */
[----:B------:R-:W-:Y:S01]  /*09a0*/  CS2R R4, SRZ ;  /* 0x0000000000047805 */ /* 0x000fe2000001ff00 */
[----:B------:R-:W-:-:S04]  /*09b0*/  USEL UR8, UR8, URZ, UP0 ;  /* 0x000000ff08087287 */ /* 0x000fc80008000000 */
[----:B------:R-:W-:Y:S02]  /*09c0*/  ISETP.LT.U32.AND P0, PT, R15, UR6, PT ;  /* 0x000000060f007c0c */ /* 0x000fe4000bf01070 */
[----:B------:R-:W-:-:S04]  /*09d0*/  MOV R2, UR8 ;  /* 0x0000000800027c02 */ /* 0x000fc80008000f00 */
[----:B------:R-:W-:-:S13]  /*09e0*/  ISETP.GT.U32.AND.EX P0, PT, R2, RZ, PT, P0 ;  /* 0x000000ff0200720c */ /* 0x000fda0003f04100 */
[----:B------:R-:W-:Y:S05]  /*09f0*/  @!P0 BRA `(.L_x_11) ;  /* 0x0000005c002c8947 */ /* 0x000fea0003800000 */
[----:B------:R-:W0:Y:S01]  /*0a00*/  LDC R31, c[0x3][0x4] ;  /* 0x00c00100ff1f7b82 */ /* 0x000e220000000800 */
[----:B------:R-:W-:Y:S02]  /*0a10*/  ULOP3.LUT UR4, UR19, 0x7ffffff8, URZ, 0xc0, !UPT ;  /* 0x7ffffff813047892 */ /* 0x000fe4000f8ec0ff */
[----:B------:R-:W-:Y:S02]  /*0a20*/  IMAD.U32 R28, RZ, RZ, UR19 ;  /* 0x00000013ff1c7e24 */ /* 0x000fe4000f8e00ff */
[----:B------:R-:W-:Y:S02]  /*0a30*/  HFMA2 R16, -RZ, RZ, 0, 0 ;  /* 0x00000000ff107431 */ /* 0x000fe400000001ff */
[----:B------:R-:W-:Y:S01]  /*0a40*/  IMAD.U32 R29, RZ, RZ, UR19 ;  /* 0x00000013ff1d7e24 */ /* 0x000fe2000f8e00ff */
[----:B------:R-:W-:Y:S01]  /*0a50*/  MOV R23, RZ ;  /* 0x000000ff00177202 */ /* 0x000fe20000000f00 */
[----:B------:R-:W-:Y:S01]  /*0a60*/  IMAD.MOV.U32 R0, RZ, RZ, -0x40800000 ;  /* 0xbf800000ff007424 */ /* 0x000fe200078e00ff */
[C---:B------:R-:W-:Y:S01]  /*0a70*/  LOP3.LUT R19, R28.reuse, 0x7, RZ, 0xc0, !PT ;  /* 0x000000071c137812 */ /* 0x040fe200078ec0ff */
[C---:B------:R-:W-:Y:S01]  /*0a80*/  VIADD R17, R1.reuse, 0x20 ;  /* 0x0000002001117836 */ /* 0x040fe20000000000 */
[----:B------:R-:W-:Y:S01]  /*0a90*/  LOP3.LUT R28, R28, 0x3, RZ, 0xc0, !PT ;  /* 0x000000031c1c7812 */ /* 0x000fe200078ec0ff */
[----:B------:R-:W-:Y:S01]  /*0aa0*/  VIADD R18, R1, 0x30 ;  /* 0x0000003001127836 */ /* 0x000fe20000000000 */
[----:B------:R-:W-:Y:S01]  /*0ab0*/  VIMNMX R29, PT, PT, R29, 0x1, !PT ;  /* 0x000000011d1d7848 */ /* 0x000fe20007fe0100 */
[----:B------:R-:W-:-:S02]  /*0ac0*/  IMAD.U32 R30, RZ, RZ, UR4 ;  /* 0x00000004ff1e7e24 */ /* 0x000fc4000f8e00ff */
[----:B0-----:R-:W-:-:S07]  /*0ad0*/  FADD R31, R31, 1.0000000116860974231e-07 ;  /* 0x33d6bf951f1f7421 */ /* 0x001fce0000000000 */
.L_x_97:
[----:B0-----:R-:W0:Y:S01]  /*0ae0*/  LDCU UR4, c[0x0][0x3a0] ;  /* 0x00007400ff0477ac */ /* 0x001e220008000800 */
[----:B-1----:R-:W1:Y:S01]  /*0af0*/  LDC R32, c[0x3][0xc] ;  /* 0x00c00300ff207b82 */ /* 0x002e620000000800 */
[----:B0-----:R-:W-:-:S05]  /*0b00*/  IMAD.U32 R33, RZ, RZ, UR4 ;  /* 0x00000004ff217e24 */ /* 0x001fca000f8e00ff */
[----:B------:R-:W-:-:S13]  /*0b10*/  ISETP.GE.AND P0, PT, R33, 0x1, PT ;  /* 0x000000012100780c */ /* 0x000fda0003f06270 */
[----:B------:R-:W0:Y:S01]  /*0b20*/  @P0 LDC.64 R24, c[0x0][0x398] ;  /* 0x0000e600ff180b82 */ /* 0x000e220000000a00 */
[----:B-----5:R-:W-:-:S06]  /*0b30*/  @!P0 IMAD.MOV.U32 R8, RZ, RZ, RZ ;  /* 0x000000ffff088224 */ /* 0x020fcc00078e00ff */
[----:B0-2---:R-:W2:Y:S01]  /*0b40*/  @P0 LDG.E R8, desc[UR16][R24.64] ;  /* 0x0000001018080981 */ /* 0x005ea2000c1e1900 */
[----:B------:R-:W-:Y:S01]  /*0b50*/  IMAD.MOV.U32 R12, RZ, RZ, R15 ;  /* 0x000000ffff0c7224 */ /* 0x000fe200078e000f */
[----:B------:R-:W-:Y:S02]  /*0b60*/  MOV R3, R16 ;  /* 0x0000001000037202 */ /* 0x000fe40000000f00 */
[----:B------:R0:W-:Y:S01]  /*0b70*/  @!P0 STL.128 [R1+0x30], RZ ;  /* 0x000030ff01008387 */ /* 0x0001e20000100c00 */
[----:B-1----:R-:W-:-:S03]  /*0b80*/  LOP3.LUT R2, R32, 0x1, RZ, 0xc0, !PT ;  /* 0x0000000120027812 */ /* 0x002fc600078ec0ff */
[----:B------:R0:W-:Y:S01]  /*0b90*/  @P0 STL.128 [R1+0x30], RZ ;  /* 0x000030ff01000387 */ /* 0x0001e20000100c00 */
[----:B------:R-:W-:Y:S02]  /*0ba0*/  ISETP.GE.AND P0, PT, R32, 0x1, PT ;  /* 0x000000012000780c */ /* 0x000fe40003f06270 */
[----:B--2---:R-:W-:Y:S01]  /*0bb0*/  MOV R9, R8 ;  /* 0x0000000800097202 */ /* 0x004fe20000000f00 */
[--C-:B------:R-:W-:Y:S02]  /*0bc0*/  IMAD.MOV.U32 R10, RZ, RZ, R8.reuse ;  /* 0x000000ffff0a7224 */ /* 0x100fe400078e0008 */
[----:B------:R-:W-:-:S05]  /*0bd0*/  IMAD.MOV.U32 R11, RZ, RZ, R8 ;  /* 0x000000ffff0b7224 */ /* 0x000fca00078e0008 */
[----:B------:R0:W-:Y:S03]  /*0be0*/  STL.128 [R1+0x20], R8 ;  /* 0x0000200801007387 */ /* 0x0001e60000100c00 */
[----:B------:R-:W-:Y:S05]  /*0bf0*/  @!P0 BRA `(.L_x_12) ;  /* 0x00000004008c8947 */ /* 0x000fea0003800000 */
[----:B------:R-:W-:Y:S01]  /*0c00*/  ISETP.GE.U32.AND P1, PT, R32, 0x8, PT ;  /* 0x000000082000780c */ /* 0x000fe20003f26070 */
[----:B------:R-:W-:Y:S02]  /*0c10*/  IMAD.MOV.U32 R25, RZ, RZ, RZ ;  /* 0x000000ffff197224 */ /* 0x000fe400078e00ff */
[----:B------:R-:W-:Y:S02]  /*0c20*/  IMAD.MOV.U32 R12, RZ, RZ, R15 ;  /* 0x000000ffff0c7224 */ /* 0x000fe400078e000f */
[----:B------:R-:W-:-:S08]  /*0c30*/  IMAD.MOV.U32 R3, RZ, RZ, R16 ;  /* 0x000000ffff037224 */ /* 0x000fd000078e0010 */
[----:B------:R-:W-:Y:S05]  /*0c40*/  @!P1 BRA `(.L_x_13) ;  /* 0x0000000000ac9947 */ /* 0x000fea0003800000 */
[----:B------:R-:W-:Y:S01]  /*0c50*/  LOP3.LUT R30, R32, 0x7ffffff8, RZ, 0xc0, !PT ;  /* 0x7ffffff8201e7812 */ /* 0x000fe200078ec0ff */
[----:B------:R-:W-:Y:S01]  /*0c60*/  IMAD.MOV.U32 R12, RZ, RZ, R15 ;  /* 0x000000ffff0c7224 */ /* 0x000fe200078e000f */
[----:B------:R-:W-:Y:S01]  /*0c70*/  IADD3 R42, PT, PT, R1, 0x40, RZ ;  /* 0x00000040012a7810 */ /* 0x000fe20007ffe0ff */
[----:B------:R-:W-:Y:S02]  /*0c80*/  IMAD.MOV.U32 R3, RZ, RZ, R16 ;  /* 0x000000ffff037224 */ /* 0x000fe400078e0010 */
[----:B------:R-:W-:-:S07]  /*0c90*/  IMAD.MOV R43, RZ, RZ, -R30 ;  /* 0x000000ffff2b7224 */ /* 0x000fce00078e0a1e */
.L_x_14:
[C-C-:B------:R-:W-:Y:S01]  /*0ca0*/  SHF.R.U64 R34, R12.reuse, 0x1, R3.reuse ;  /* 0x000000010c227819 */ /* 0x140fe20000001203 */
[----:B------:R-:W-:Y:S01]  /*0cb0*/  IMAD.MOV.U32 R35, RZ, RZ, RZ ;  /* 0x000000ffff237224 */ /* 0x000fe200078e00ff */
[--C-:B------:R-:W-:Y:S01]  /*0cc0*/  SHF.R.U64 R38, R12, 0x2, R3.reuse ;  /* 0x000000020c267819 */ /* 0x100fe20000001203 */
[----:B------:R-:W-:Y:S01]  /*0cd0*/  IMAD.MOV.U32 R39, RZ, RZ, RZ ;  /* 0x000000ffff277224 */ /* 0x000fe200078e00ff */
[----:B------:R-:W-:Y:S01]  /*0ce0*/  LOP3.LUT R34, R34, 0x1, RZ, 0xc0, !PT ;  /* 0x0000000122227812 */ /* 0x000fe200078ec0ff */
[----:B------:R-:W-:Y:S01]  /*0cf0*/  HFMA2 R25, -RZ, RZ, 0, 0 ;  /* 0x00000000ff197431 */ /* 0x000fe200000001ff */
[----:B------:R-:W-:Y:S01]  /*0d00*/  LOP3.LUT R38, R38, 0x1, RZ, 0xc0, !PT ;  /* 0x0000000126267812 */ /* 0x000fe200078ec0ff */
[----:B------:R-:W-:Y:S01]  /*0d10*/  IMAD.MOV.U32 R27, RZ, RZ, RZ ;  /* 0x000000ffff1b7224 */ /* 0x000fe200078e00ff */
[----:B0-----:R0:W-:Y:S01]  /*0d20*/  I2F.U64 R9, R34 ;  /* 0x0000002200097312 */ /* 0x0011e20000301000 */
[C-C-:B------:R-:W-:Y:S01]  /*0d30*/  SHF.R.U64 R26, R12.reuse, 0x3, R3.reuse ;  /* 0x000000030c1a7819 */ /* 0x140fe20000001203 */
[----:B------:R-:W-:Y:S01]  /*0d40*/  IMAD.MOV.U32 R37, RZ, RZ, RZ ;  /* 0x000000ffff257224 */ /* 0x000fe200078e00ff */
[C-C-:B------:R-:W-:Y:S01]  /*0d50*/  SHF.R.U64 R40, R12.reuse, 0x4, R3.reuse ;  /* 0x000000040c287819 */ /* 0x140fe20000001203 */
[----:B------:R-:W-:Y:S01]  /*0d60*/  VIADD R43, R43, 0x8 ;  /* 0x000000082b2b7836 */ /* 0x000fe20000000000 */
[----:B------:R-:W-:-:S02]  /*0d70*/  SHF.R.U64 R36, R12, 0x5, R3 ;  /* 0x000000050c247819 */ /* 0x000fc40000001203 */
[----:B------:R-:W-:Y:S01]  /*0d80*/  LOP3.LUT R24, R12, 0x1, RZ, 0xc0, !PT ;  /* 0x000000010c187812 */ /* 0x000fe200078ec0ff */
[----:B------:R1:W-:Y:S01]  /*0d90*/  I2F.U64 R10, R38 ;  /* 0x00000026000a7312 */ /* 0x0003e20000301000 */
[----:B------:R-:W-:Y:S02]  /*0da0*/  LOP3.LUT R26, R26, 0x1, RZ, 0xc0, !PT ;  /* 0x000000011a1a7812 */ /* 0x000fe400078ec0ff */
[----:B0-----:R-:W-:Y:S02]  /*0db0*/  SHF.R.U64 R34, R12, 0x6, R3 ;  /* 0x000000060c227819 */ /* 0x001fe40000001203 */
[----:B------:R-:W-:Y:S02]  /*0dc0*/  LOP3.LUT R40, R40, 0x1, RZ, 0xc0, !PT ;  /* 0x0000000128287812 */ /* 0x000fe400078ec0ff */
[----:B------:R-:W-:Y:S01]  /*0dd0*/  MOV R41, RZ ;  /* 0x000000ff00297202 */ /* 0x000fe20000000f00 */
[----:B------:R-:W-:Y:S01]  /*0de0*/  I2F.U64 R8, R24 ;  /* 0x0000001800087312 */ /* 0x000fe20000301000 */
[----:B------:R-:W-:-:S02]  /*0df0*/  LOP3.LUT R36, R36, 0x1, RZ, 0xc0, !PT ;  /* 0x0000000124247812 */ /* 0x000fc400078ec0ff */
[----:B-1----:R-:W-:Y:S02]  /*0e00*/  LOP3.LUT R38, R34, 0x1, RZ, 0xc0, !PT ;  /* 0x0000000122267812 */ /* 0x002fe400078ec0ff */
[--C-:B------:R-:W-:Y:S02]  /*0e10*/  SHF.R.U64 R34, R12, 0x7, R3.reuse ;  /* 0x000000070c227819 */ /* 0x100fe40000001203 */
[----:B------:R-:W-:Y:S01]  /*0e20*/  ISETP.NE.AND P1, PT, R43, RZ, PT ;  /* 0x000000ff2b00720c */ /* 0x000fe20003f25270 */
[----:B------:R-:W0:Y:S01]  /*0e30*/  I2F.U64 R11, R26 ;  /* 0x0000001a000b7312 */ /* 0x000e220000301000 */
[----:B------:R-:W-:Y:S02]  /*0e40*/  LOP3.LUT R34, R34, 0x1, RZ, 0xc0, !PT ;  /* 0x0000000122227812 */ /* 0x000fe400078ec0ff */
[--C-:B------:R-:W-:Y:S02]  /*0e50*/  SHF.R.U64 R12, R12, 0x8, R3.reuse ;  /* 0x000000080c0c7819 */ /* 0x100fe40000001203 */
[----:B------:R-:W-:-:S03]  /*0e60*/  SHF.R.U32.HI R3, RZ, 0x8, R3 ;  /* 0x00000008ff037819 */ /* 0x000fc60000011603 */
[----:B------:R-:W-:Y:S01]  /*0e70*/  I2F.U64 R24, R40 ;  /* 0x0000002800187312 */ /* 0x000fe20000301000 */
[----:B0-----:R-:W-:Y:S07]  /*0e80*/  STL.128 [R42+-0x10], R8 ;  /* 0xfffff0082a007387 */ /* 0x001fee0000100c00 */
[----:B------:R-:W-:Y:S08]  /*0e90*/  I2F.U64 R25, R36 ;  /* 0x0000002400197312 */ /* 0x000ff00000301000 */
[----:B------:R-:W-:Y:S08]  /*0ea0*/  I2F.U64 R26, R38 ;  /* 0x00000026001a7312 */ /* 0x000ff00000301000 */
[----:B------:R-:W0:Y:S02]  /*0eb0*/  I2F.U64 R27, R34 ;  /* 0x00000022001b7312 */ /* 0x000e240000301000 */
[----:B0-----:R0:W-:Y:S02]  /*0ec0*/  STL.128 [R42], R24 ;  /* 0x000000182a007387 */ /* 0x0011e40000100c00 */
[----:B0-----:R-:W-:Y:S01]  /*0ed0*/  VIADD R42, R42, 0x20 ;  /* 0x000000202a2a7836 */ /* 0x001fe20000000000 */
[----:B------:R-:W-:Y:S06]  /*0ee0*/  @P1 BRA `(.L_x_14) ;  /* 0xfffffffc006c1947 */ /* 0x000fec000383ffff */
[----:B------:R-:W-:-:S07]  /*0ef0*/  MOV R25, R30 ;  /* 0x0000001e00197202 */ /* 0x000fce0000000f00 */
.L_x_13:
[----:B------:R-:W-:-:S13]  /*0f00*/  ISETP.NE.AND P1, PT, R19, RZ, PT ;  /* 0x000000ff1300720c */ /* 0x000fda0003f25270 */
[----:B------:R-:W-:Y:S05]  /*0f10*/  @!P1 BRA `(.L_x_12) ;  /* 0x0000000000c49947 */ /* 0x000fea0003800000 */
[----:B0-----:R-:W-:Y:S01]  /*0f20*/  VIADD R8, R19, 0xffffffff ;  /* 0xffffffff13087836 */ /* 0x001fe20000000000 */
[----:B------:R-:W-:-:S04]  /*0f30*/  ISETP.NE.AND P2, PT, R28, RZ, PT ;  /* 0x000000ff1c00720c */ /* 0x000fc80003f45270 */
[----:B------:R-:W-:-:S13]  /*0f40*/  ISETP.GE.U32.AND P1, PT, R8, 0x3, PT ;  /* 0x000000030800780c */ /* 0x000fda0003f26070 */
[----:B------:R-:W-:Y:S05]  /*0f50*/  @!P1 BRA `(.L_x_15) ;  /* 0x0000000000549947 */ /* 0x000fea0003800000 */
[C-C-:B------:R-:W-:Y:S01]  /*0f60*/  SHF.R.U64 R34, R12.reuse, 0x1, R3.reuse ;  /* 0x000000010c227819 */ /* 0x140fe20000001203 */
[----:B------:R-:W-:Y:S01]  /*0f70*/  HFMA2 R37, -RZ, RZ, 0, 0 ;  /* 0x00000000ff257431 */ /* 0x000fe200000001ff */
[C-C-:B------:R-:W-:Y:S01]  /*0f80*/  SHF.R.U64 R36, R12.reuse, 0x2, R3.reuse ;  /* 0x000000020c247819 */ /* 0x140fe20000001203 */
[----:B------:R-:W-:Y:S01]  /*0f90*/  IMAD.MOV.U32 R27, RZ, RZ, RZ ;  /* 0x000000ffff1b7224 */ /* 0x000fe200078e00ff */
[C-C-:B------:R-:W-:Y:S01]  /*0fa0*/  SHF.R.U64 R38, R12.reuse, 0x3, R3.reuse ;  /* 0x000000030c267819 */ /* 0x140fe20000001203 */
[----:B------:R-:W-:Y:S01]  /*0fb0*/  IMAD.MOV.U32 R35, RZ, RZ, RZ ;  /* 0x000000ffff237224 */ /* 0x000fe200078e00ff */
[----:B------:R-:W-:Y:S01]  /*0fc0*/  LOP3.LUT R26, R12, 0x1, RZ, 0xc0, !PT ;  /* 0x000000010c1a7812 */ /* 0x000fe200078ec0ff */
[----:B------:R-:W-:Y:S01]  /*0fd0*/  IMAD.MOV.U32 R39, RZ, RZ, RZ ;  /* 0x000000ffff277224 */ /* 0x000fe200078e00ff */
[----:B------:R-:W-:Y:S01]  /*0fe0*/  LOP3.LUT R34, R34, 0x1, RZ, 0xc0, !PT ;  /* 0x0000000122227812 */ /* 0x000fe200078ec0ff */
[C---:B------:R-:W-:Y:S01]  /*0ff0*/  IMAD R24, R25.reuse, 0x4, R18 ;  /* 0x0000000419187824 */ /* 0x040fe200078e0212 */
[----:B------:R-:W-:Y:S01]  /*1000*/  LOP3.LUT R36, R36, 0x1, RZ, 0xc0, !PT ;  /* 0x0000000124247812 */ /* 0x000fe200078ec0ff */
[----:B------:R-:W-:Y:S01]  /*1010*/  I2F.U64 R8, R26 ;  /* 0x0000001a00087312 */ /* 0x000fe20000301000 */
[----:B------:R-:W-:Y:S01]  /*1020*/  LOP3.LUT R38, R38, 0x1, RZ, 0xc0, !PT ;  /* 0x0000000126267812 */ /* 0x000fe200078ec0ff */
[----:B------:R-:W-:Y:S01]  /*1030*/  VIADD R25, R25, 0x4 ;  /* 0x0000000419197836 */ /* 0x000fe20000000000 */
[----:B------:R-:W-:-:S02]  /*1040*/  SHF.R.U64 R12, R12, 0x4, R3 ;  /* 0x000000040c0c7819 */ /* 0x000fc40000001203 */
[----:B------:R-:W-:-:S03]  /*1050*/  SHF.R.U32.HI R3, RZ, 0x4, R3 ;  /* 0x00000004ff037819 */ /* 0x000fc60000011603 */
[----:B------:R-:W0:Y:S08]  /*1060*/  I2F.U64 R9, R34 ;  /* 0x0000002200097312 */ /* 0x000e300000301000 */
[----:B------:R-:W-:Y:S01]  /*1070*/  I2F.U64 R10, R36 ;  /* 0x00000024000a7312 */ /* 0x000fe20000301000 */
[----:B0-----:R0:W-:Y:S07]  /*1080*/  STL.64 [R24], R8 ;  /* 0x0000000818007387 */ /* 0x0011ee0000100a00 */
[----:B------:R-:W1:Y:S02]  /*1090*/  I2F.U64 R11, R38 ;  /* 0x00000026000b7312 */ /* 0x000e640000301000 */
[----:B-1----:R0:W-:Y:S02]  /*10a0*/  STL.64 [R24+0x8], R10 ;  /* 0x0000080a18007387 */ /* 0x0021e40000100a00 */
.L_x_15:
[----:B------:R-:W-:Y:S05]  /*10b0*/  @!P2 BRA `(.L_x_12) ;  /* 0x00000000005ca947 */ /* 0x000fea0003800000 */
[----:B------:R-:W-:Y:S02]  /*10c0*/  ISETP.NE.AND P1, PT, R28, 0x1, PT ;  /* 0x000000011c00780c */ /* 0x000fe40003f25270 */
[----:B------:R-:W-:-:S11]  /*10d0*/  ISETP.NE.AND P2, PT, R2, RZ, PT ;  /* 0x000000ff0200720c */ /* 0x000fd60003f45270 */
[----:B------:R-:W-:Y:S05]  /*10e0*/  @!P1 BRA `(.L_x_16) ;  /* 0x0000000000309947 */ /* 0x000fea0003800000 */
[C-C-:B0-----:R-:W-:Y:S01]  /*10f0*/  SHF.R.U64 R10, R12.reuse, 0x1, R3.reuse ;  /* 0x000000010c0a7819 */ /* 0x141fe20000001203 */
[----:B------:R-:W-:Y:S01]  /*1100*/  IMAD.MOV.U32 R11, RZ, RZ, RZ ;  /* 0x000000ffff0b7224 */ /* 0x000fe200078e00ff */
[----:B------:R-:W-:Y:S01]  /*1110*/  LOP3.LUT R8, R12, 0x1, RZ, 0xc0, !PT ;  /* 0x000000010c087812 */ /* 0x000fe200078ec0ff */
[C---:B------:R-:W-:Y:S01]  /*1120*/  IMAD R24, R25.reuse, 0x4, R18 ;  /* 0x0000000419187824 */ /* 0x040fe200078e0212 */
[----:B------:R-:W-:Y:S01]  /*1130*/  MOV R9, RZ ;  /* 0x000000ff00097202 */ /* 0x000fe20000000f00 */
[----:B------:R-:W-:Y:S01]  /*1140*/  VIADD R25, R25, 0x2 ;  /* 0x0000000219197836 */ /* 0x000fe20000000000 */
[----:B------:R-:W-:Y:S02]  /*1150*/  LOP3.LUT R10, R10, 0x1, RZ, 0xc0, !PT ;  /* 0x000000010a0a7812 */ /* 0x000fe400078ec0ff */
[----:B------:R-:W-:Y:S01]  /*1160*/  I2F.U64 R26, R8 ;  /* 0x00000008001a7312 */ /* 0x000fe20000301000 */
[--C-:B------:R-:W-:Y:S02]  /*1170*/  SHF.R.U64 R12, R12, 0x2, R3.reuse ;  /* 0x000000020c0c7819 */ /* 0x100fe40000001203 */
[----:B------:R-:W-:-:S05]  /*1180*/  SHF.R.U32.HI R3, RZ, 0x2, R3 ;  /* 0x00000002ff037819 */ /* 0x000fca0000011603 */
[----:B------:R-:W0:Y:S02]  /*1190*/  I2F.U64 R27, R10 ;  /* 0x0000000a001b7312 */ /* 0x000e240000301000 */
[----:B0-----:R1:W-:Y:S02]  /*11a0*/  STL.64 [R24], R26 ;  /* 0x0000001a18007387 */ /* 0x0013e40000100a00 */
.L_x_16:
[----:B------:R-:W-:Y:S05]  /*11b0*/  @!P2 BRA `(.L_x_12) ;  /* 0x00000000001ca947 */ /* 0x000fea0003800000 */
[----:B0-----:R-:W-:Y:S01]  /*11c0*/  HFMA2 R9, -RZ, RZ, 0, 0 ;  /* 0x00000000ff097431 */ /* 0x001fe200000001ff */
[C---:B------:R-:W-:Y:S01]  /*11d0*/  LOP3.LUT R8, R12.reuse, 0x1, RZ, 0xc0, !PT ;  /* 0x000000010c087812 */ /* 0x040fe200078ec0ff */
[----:B------:R-:W-:Y:S01]  /*11e0*/  IMAD R10, R25, 0x4, R18 ;  /* 0x00000004190a7824 */ /* 0x000fe200078e0212 */
[--C-:B------:R-:W-:Y:S02]  /*11f0*/  SHF.R.U64 R12, R12, 0x1, R3.reuse ;  /* 0x000000010c0c7819 */ /* 0x100fe40000001203 */
[----:B------:R-:W-:Y:S01]  /*1200*/  SHF.R.U32.HI R3, RZ, 0x1, R3 ;  /* 0x00000001ff037819 */ /* 0x000fe20000011603 */
[----:B------:R-:W0:Y:S02]  /*1210*/  I2F.U64 R9, R8 ;  /* 0x0000000800097312 */ /* 0x000e240000301000 */
[----:B0-----:R2:W-:Y:S04]  /*1220*/  STL [R10], R9 ;  /* 0x000000090a007387 */ /* 0x0015e80000100800 */
.L_x_12:
[----:B------:R-:W-:-:S13]  /*1230*/  ISETP.LT.U32.OR P0, PT, R33, 0x2, !P0 ;  /* 0x000000022100780c */ /* 0x000fda0004701470 */
[----:B------:R-:W-:Y:S05]  /*1240*/  @P0 BRA `(.L_x_17) ;  /* 0x0000002c00e00947 */ /* 0x000fea0003800000 */
[----:B01----:R-:W0:Y:S01]  /*1250*/  LDC R24, c[0x0][0x3a0] ;  /* 0x0000e800ff187b82 */ /* 0x003e220000000800 */
[----:B------:R-:W-:Y:S01]  /*1260*/  ISETP.GE.U32.AND P0, PT, R32, 0x8, PT ;  /* 0x000000082000780c */ /* 0x000fe20003f06070 */
[----:B--2---:R-:W-:-:S12]  /*1270*/  IMAD.MOV.U32 R10, RZ, RZ, RZ ;  /* 0x000000ffff0a7224 */ /* 0x004fd800078e00ff */
[----:B------:R-:W-:Y:S05]  /*1280*/  @!P0 BRA `(.L_x_18) ;  /* 0x0000001800708947 */ /* 0x000fea0003800000 */
[----:B------:R-:W-:Y:S01]  /*1290*/  BSSY.RECONVERGENT B1, `(.L_x_19) ;  /* 0x000019a000017945 */ /* 0x000fe20003800200 */
[----:B------:R-:W-:-:S07]  /*12a0*/  IMAD.MOV.U32 R39, RZ, RZ, RZ ;  /* 0x000000ffff277224 */ /* 0x000fce00078e00ff */
.L_x_44:
[----:B-1----:R-:W-:Y:S01]  /*12b0*/  LOP3.LUT R8, R3, UR9, RZ, 0xfc, !PT ;  /* 0x0000000903087c12 */ /* 0x002fe2000f8efcff */
[----:B------:R-:W-:Y:S03]  /*12c0*/  BSSY.RECONVERGENT B2, `(.L_x_20) ;  /* 0x000002c000027945 */ /* 0x000fe60003800200 */
[----:B------:R-:W-:-:S13]  /*12d0*/  ISETP.NE.U32.AND P0, PT, R8, RZ, PT ;  /* 0x000000ff0800720c */ /* 0x000fda0003f05070 */
[----:B------:R-:W-:Y:S05]  /*12e0*/  @P0 BRA `(.L_x_21) ;  /* 0x0000000000640947 */ /* 0x000fea0003800000 */
[----:B------:R-:W1:Y:S01]  /*12f0*/  LDCU UR4, c[0x0][0x3a0] ;  /* 0x00007400ff0477ac */ /* 0x000e620008000800 */
[----:B------:R-:W-:Y:S01]  /*1300*/  IMAD.MOV.U32 R35, RZ, RZ, RZ ;  /* 0x000000ffff237224 */ /* 0x000fe200078e00ff */
[----:B-1----:R-:W-:-:S04]  /*1310*/  MOV R33, UR4 ;  /* 0x0000000400217c02 */ /* 0x002fc80008000f00 */
[----:B------:R-:W1:Y:S01]  /*1320*/  I2F.U32.RP R3, R33 ;  /* 0x0000002100037306 */ /* 0x000e620000209000 */
[----:B------:R-:W-:-:S07]  /*1330*/  ISETP.NE.U32.AND P2, PT, R33, RZ, PT ;  /* 0x000000ff2100720c */ /* 0x000fce0003f45070 */
[----:B-1----:R-:W1:Y:S02]  /*1340*/  MUFU.RCP R3, R3 ;  /* 0x0000000300037308 */ /* 0x002e640000001000 */
[----:B-1----:R-:W-:-:S06]  /*1350*/  VIADD R8, R3, 0xffffffe ;  /* 0x0ffffffe03087836 */ /* 0x002fcc0000000000 */
[----:B------:R1:W2:Y:S02]  /*1360*/  F2I.FTZ.U32.TRUNC.NTZ R9, R8 ;  /* 0x0000000800097305 */ /* 0x0002a4000021f000 */
[----:B-1----:R-:W-:Y:S02]  /*1370*/  IMAD.MOV.U32 R8, RZ, RZ, RZ ;  /* 0x000000ffff087224 */ /* 0x002fe400078e00ff */
[----:B--2---:R-:W-:-:S04]  /*1380*/  IMAD R10, R9, R33, RZ ;  /* 0x00000021090a7224 */ /* 0x004fc800078e02ff */
[----:B------:R-:W-:-:S04]  /*1390*/  IMAD.MOV R11, RZ, RZ, -R10 ;  /* 0x000000ffff0b7224 */ /* 0x000fc800078e0a0a */
[----:B------:R-:W-:-:S06]  /*13a0*/  IMAD.HI.U32 R9, R9, R11, R8 ;  /* 0x0000000b09097227 */ /* 0x000fcc00078e0008 */
[----:B------:R-:W-:-:S05]  /*13b0*/  IMAD.HI.U32 R34, R9, R12, RZ ;  /* 0x0000000c09227227 */ /* 0x000fca00078e00ff */
[----:B------:R-:W-:-:S05]  /*13c0*/  IADD3 R10, PT, PT, -R34, RZ, RZ ;  /* 0x000000ff220a7210 */ /* 0x000fca0007ffe1ff */
[----:B------:R-:W-:-:S05]  /*13d0*/  IMAD R10, R33, R10, R12 ;  /* 0x0000000a210a7224 */ /* 0x000fca00078e020c */
[----:B------:R-:W-:-:S13]  /*13e0*/  ISETP.GE.U32.AND P0, PT, R10, R33, PT ;  /* 0x000000210a00720c */ /* 0x000fda0003f06070 */
[----:B------:R-:W-:Y:S02]  /*13f0*/  @P0 IMAD.IADD R10, R10, 0x1, -R33 ;  /* 0x000000010a0a0824 */ /* 0x000fe400078e0a21 */
[----:B------:R-:W-:-:S03]  /*1400*/  @P0 VIADD R34, R34, 0x1 ;  /* 0x0000000122220836 */ /* 0x000fc60000000000 */
[----:B------:R-:W-:Y:S01]  /*1410*/  ISETP.GE.U32.AND P1, PT, R10, R33, PT ;  /* 0x000000210a00720c */ /* 0x000fe20003f26070 */
[----:B------:R-:W-:-:S12]  /*1420*/  IMAD.MOV.U32 R10, RZ, RZ, RZ ;  /* 0x000000ffff0a7224 */ /* 0x000fd800078e00ff */
[----:B------:R-:W-:Y:S01]  /*1430*/  @P1 VIADD R34, R34, 0x1 ;  /* 0x0000000122221836 */ /* 0x000fe20000000000 */
[----:B------:R-:W-:-:S04]  /*1440*/  @!P2 LOP3.LUT R34, RZ, R33, RZ, 0x33, !PT ;  /* 0x00000021ff22a212 */ /* 0x000fc800078e33ff */
[----:B------:R-:W-:-:S05]  /*1450*/  IADD3 R3, PT, PT, -R34, RZ, RZ ;  /* 0x000000ff22037210 */ /* 0x000fca0007ffe1ff */
[----:B------:R-:W-:Y:S01]  /*1460*/  IMAD R3, R33, R3, R12 ;  /* 0x0000000321037224 */ /* 0x000fe200078e020c */
[----:B------:R-:W-:Y:S06]  /*1470*/  BRA `(.L_x_22) ;  /* 0x0000000000407947 */ /* 0x000fec0003800000 */
.L_x_21:
[----:B------:R-:W-:Y:S01]  /*1480*/  IMAD.U32 R25, RZ, RZ, UR9 ;  /* 0x00000009ff197e24 */ /* 0x000fe2000f8e00ff */
[----:B------:R-:W-:-:S07]  /*1490*/  MOV R26, 0x14b0 ;  /* 0x000014b0001a7802 */ /* 0x000fce0000000f00 */
[----:B0--3--:R-:W-:Y:S05]  /*14a0*/  CALL.REL.NOINC `($__internal_0_$__cuda_sm20_div_u64) ;  /* 0x0000005400b47944 */ /* 0x009fea0003c00000 */
[----:B------:R-:W0:Y:S01]  /*14b0*/  LDCU UR4, c[0x0][0x3a0] ;  /* 0x00007400ff0477ac */ /* 0x000e220008000800 */
[----:B------:R-:W-:Y:S01]  /*14c0*/  IADD3 R25, P0, PT, RZ, -R11, RZ ;  /* 0x8000000bff197210 */ /* 0x000fe20007f1e0ff */
[----:B------:R-:W-:Y:S02]  /*14d0*/  IMAD.MOV.U32 R8, RZ, RZ, R12 ;  /* 0x000000ffff087224 */ /* 0x000fe400078e000c */
[----:B------:R-:W-:Y:S02]  /*14e0*/  IMAD.MOV.U32 R9, RZ, RZ, R3 ;  /* 0x000000ffff097224 */ /* 0x000fe400078e0003 */
[--C-:B------:R-:W-:Y:S02]  /*14f0*/  IMAD.X R10, RZ, RZ, ~R32.reuse, P0 ;  /* 0x000000ffff0a7224 */ /* 0x100fe400000e0e20 */
[----:B------:R-:W-:Y:S02]  /*1500*/  IMAD.MOV.U32 R34, RZ, RZ, R11 ;  /* 0x000000ffff227224 */ /* 0x000fe400078e000b */
[----:B------:R-:W-:Y:S01]  /*1510*/  IMAD.MOV.U32 R35, RZ, RZ, R32 ;  /* 0x000000ffff237224 */ /* 0x000fe200078e0020 */
[----:B0-----:R-:W-:-:S05]  /*1520*/  MOV R33, UR4 ;  /* 0x0000000400217c02 */ /* 0x001fca0008000f00 */
[-C--:B------:R-:W-:Y:S02]  /*1530*/  IMAD R10, R10, R33.reuse, RZ ;  /* 0x000000210a0a7224 */ /* 0x080fe400078e02ff */
[----:B------:R-:W-:-:S04]  /*1540*/  IMAD.WIDE.U32 R8, R25, R33, R8 ;  /* 0x0000002119087225 */ /* 0x000fc800078e0008 */
[----:B------:R-:W-:Y:S01]  /*1550*/  IMAD R25, R25, UR9, R10 ;  /* 0x0000000919197c24 */ /* 0x000fe2000f8e020a */
[----:B------:R-:W-:-:S03]  /*1560*/  MOV R3, R8 ;  /* 0x0000000800037202 */ /* 0x000fc60000000f00 */
[----:B------:R-:W-:-:S07]  /*1570*/  IMAD.IADD R10, R9, 0x1, R25 ;  /* 0x00000001090a7824 */ /* 0x000fce00078e0219 */
.L_x_22:
[----:B---3--:R-:W-:Y:S05]  /*1580*/  BSYNC.RECONVERGENT B2 ;  /* 0x0000000000027941 */ /* 0x008fea0003800200 */
.L_x_20:
[----:B------:R-:W1:Y:S02]  /*1590*/  LDCU.64 UR4, c[0x0][0x398] ;  /* 0x00007300ff0477ac */ /* 0x000e640008000a00 */
[----:B-1----:R-:W-:-:S04]  /*15a0*/  LEA R8, P0, R3, UR4, 0x2 ;  /* 0x0000000403087c11 */ /* 0x002fc8000f8010ff */
[----:B------:R-:W-:-:S05]  /*15b0*/  LEA.HI.X R9, R3, UR5, R10, 0x2, P0 ;  /* 0x0000000503097c11 */ /* 0x000fca00080f140a */
[----:B------:R1:W5:Y:S01]  /*15c0*/  LDG.E R8, desc[UR16][R8.64] ;  /* 0x0000001008087981 */ /* 0x000362000c1e1900 */
[----:B------:R-:W-:Y:S01]  /*15d0*/  LOP3.LUT R3, R35, UR9, RZ, 0xfc, !PT ;  /* 0x0000000923037c12 */ /* 0x000fe2000f8efcff */
[----:B------:R-:W-:Y:S03]  /*15e0*/  BSSY.RECONVERGENT B2, `(.L_x_23) ;  /* 0x000002c000027945 */ /* 0x000fe60003800200 */
[----:B------:R-:W-:-:S13]  /*15f0*/  ISETP.NE.U32.AND P0, PT, R3, RZ, PT ;  /* 0x000000ff0300720c */ /* 0x000fda0003f05070 */
[----:B-1----:R-:W-:Y:S05]  /*1600*/  @P0 BRA `(.L_x_24) ;  /* 0x0000000000600947 */ /* 0x002fea0003800000 */
[----:B------:R-:W1:Y:S01]  /*1610*/  I2F.U32.RP R9, R33 ;  /* 0x0000002100097306 */ /* 0x000e620000209000 */
[----:B------:R-:W-:Y:S01]  /*1620*/  ISETP.NE.U32.AND P2, PT, R33, RZ, PT ;  /* 0x000000ff2100720c */ /* 0x000fe20003f45070 */
[----:B------:R-:W-:-:S06]  /*1630*/  IMAD.MOV.U32 R35, RZ, RZ, RZ ;  /* 0x000000ffff237224 */ /* 0x000fcc00078e00ff */
[----:B-1----:R-:W1:Y:S02]  /*1640*/  MUFU.RCP R9, R9 ;  /* 0x0000000900097308 */ /* 0x002e640000001000 */
[----:B-1----:R-:W-:Y:S01]  /*1650*/  IADD3 R11, PT, PT, R9, 0xffffffe, RZ ;  /* 0x0ffffffe090b7810 */ /* 0x002fe20007ffe0ff */
[----:B------:R-:W-:-:S05]  /*1660*/  HFMA2 R9, -RZ, RZ, 0, 0 ;  /* 0x00000000ff097431 */ /* 0x000fca00000001ff */
[----:B------:R-:W1:Y:S02]  /*1670*/  F2I.FTZ.U32.TRUNC.NTZ R11, R11 ;  /* 0x0000000b000b7305 */ /* 0x000e64000021f000 */
[----:B-1----:R-:W-:-:S04]  /*1680*/  IMAD.MOV R10, RZ, RZ, -R11 ;  /* 0x000000ffff0a7224 */ /* 0x002fc800078e0a0b */
[----:B------:R-:W-:Y:S02]  /*1690*/  IMAD R3, R10, R33, RZ ;  /* 0x000000210a037224 */ /* 0x000fe400078e02ff */
[----:B------:R-:W-:-:S04]  /*16a0*/  IMAD.MOV.U32 R10, RZ, RZ, RZ ;  /* 0x000000ffff0a7224 */ /* 0x000fc800078e00ff */
[----:B------:R-:W-:-:S06]  /*16b0*/  IMAD.HI.U32 R3, R11, R3, R10 ;  /* 0x000000030b037227 */ /* 0x000fcc00078e000a */
[----:B------:R-:W-:-:S04]  /*16c0*/  IMAD.HI.U32 R3, R3, R34, RZ ;  /* 0x0000002203037227 */ /* 0x000fc800078e00ff */
[----:B------:R-:W-:-:S04]  /*16d0*/  IMAD.MOV R10, RZ, RZ, -R3 ;  /* 0x000000ffff0a7224 */ /* 0x000fc800078e0a03 */
[----:B------:R-:W-:-:S05]  /*16e0*/  IMAD R10, R33, R10, R34 ;  /* 0x0000000a210a7224 */ /* 0x000fca00078e0222 */
[----:B------:R-:W-:-:S13]  /*16f0*/  ISETP.GE.U32.AND P0, PT, R10, R33, PT ;  /* 0x000000210a00720c */ /* 0x000fda0003f06070 */
[----:B------:R-:W-:Y:S01]  /*1700*/  @P0 IADD3 R10, PT, PT, R10, -R33, RZ ;  /* 0x800000210a0a0210 */ /* 0x000fe20007ffe0ff */
[----:B------:R-:W-:-:S03]  /*1710*/  @P0 VIADD R3, R3, 0x1 ;  /* 0x0000000103030836 */ /* 0x000fc60000000000 */
[----:B------:R-:W-:-:S13]  /*1720*/  ISETP.GE.U32.AND P1, PT, R10, R33, PT ;  /* 0x000000210a00720c */ /* 0x000fda0003f26070 */
[----:B------:R-:W-:Y:S01]  /*1730*/  @P1 VIADD R3, R3, 0x1 ;  /* 0x0000000103031836 */ /* 0x000fe20000000000 */
[----:B------:R-:W-:-:S05]  /*1740*/  @!P2 LOP3.LUT R3, RZ, R33, RZ, 0x33, !PT ;  /* 0x00000021ff03a212 */ /* 0x000fca00078e33ff */
[----:B------:R-:W-:-:S04]  /*1750*/  IMAD.MOV R26, RZ, RZ, -R3 ;  /* 0x000000ffff1a7224 */ /* 0x000fc800078e0a03 */
[----:B------:R-:W-:Y:S02]  /*1760*/  IMAD R26, R33, R26, R34 ;  /* 0x0000001a211a7224 */ /* 0x000fe400078e0222 */
[----:B------:R-:W-:Y:S01]  /*1770*/  IMAD.MOV.U32 R34, RZ, RZ, R3 ;  /* 0x000000ffff227224 */ /* 0x000fe200078e0003 */
[----:B------:R-:W-:Y:S06]  /*1780*/  BRA `(.L_x_25) ;  /* 0x0000000000447947 */ /* 0x000fec0003800000 */
.L_x_24:
[----:B------:R-:W-:Y:S01]  /*1790*/  IMAD.MOV.U32 R12, RZ, RZ, R34 ;  /* 0x000000ffff0c7224 */ /* 0x000fe200078e0022 */
[----:B------:R-:W-:Y:S01]  /*17a0*/  MOV R3, R35 ;  /* 0x0000002300037202 */ /* 0x000fe20000000f00 */
[----:B------:R-:W-:Y:S01]  /*17b0*/  IMAD.U32 R25, RZ, RZ, UR9 ;  /* 0x00000009ff197e24 */ /* 0x000fe2000f8e00ff */
[----:B------:R-:W-:-:S07]  /*17c0*/  MOV R26, 0x17e0 ;  /* 0x000017e0001a7802 */ /* 0x000fce0000000f00 */
[----:B0----5:R-:W-:Y:S05]  /*17d0*/  CALL.REL.NOINC `($__internal_0_$__cuda_sm20_div_u64) ;  /* 0x0000005000e87944 */ /* 0x021fea0003c00000 */
[----:B------:R-:W0:Y:S01]  /*17e0*/  LDCU UR4, c[0x0][0x3a0] ;  /* 0x00007400ff0477ac */ /* 0x000e220008000800 */
[----:B------:R-:W-:Y:S01]  /*17f0*/  IADD3 R3, P0, PT, RZ, -R11, RZ ;  /* 0x8000000bff037210 */ /* 0x000fe20007f1e0ff */
[----:B------:R-:W-:Y:S01]  /*1800*/  IMAD.MOV.U32 R27, RZ, RZ, R35 ;  /* 0x000000ffff1b7224 */ /* 0x000fe200078e0023 */
[----:B------:R-:W-:Y:S01]  /*1810*/  MOV R26, R34 ;  /* 0x00000022001a7202 */ /* 0x000fe20000000f00 */
[----:B------:R-:W-:Y:S01]  /*1820*/  IMAD.MOV.U32 R34, RZ, RZ, R11 ;  /* 0x000000ffff227224 */ /* 0x000fe200078e000b */
[----:B------:R-:W-:Y:S01]  /*1830*/  MOV R35, R32 ;  /* 0x0000002000237202 */ /* 0x000fe20000000f00 */
[----:B------:R-:W-:Y:S02]  /*1840*/  IMAD.X R10, RZ, RZ, ~R32, P0 ;  /* 0x000000ffff0a7224 */ /* 0x000fe400000e0e20 */
[----:B0-----:R-:W-:-:S04]  /*1850*/  IMAD.U32 R33, RZ, RZ, UR4 ;  /* 0x00000004ff217e24 */ /* 0x001fc8000f8e00ff */
[-C--:B------:R-:W-:Y:S02]  /*1860*/  IMAD R10, R10, R33.reuse, RZ ;  /* 0x000000210a0a7224 */ /* 0x080fe400078e02ff */
[----:B------:R-:W-:-:S04]  /*1870*/  IMAD.WIDE.U32 R26, R3, R33, R26 ;  /* 0x00000021031a7225 */ /* 0x000fc800078e001a */
[----:B------:R-:W-:-:S04]  /*1880*/  IMAD R3, R3, UR9, R10 ;  /* 0x0000000903037c24 */ /* 0x000fc8000f8e020a */
[----:B------:R-:W-:-:S07]  /*1890*/  IMAD.IADD R9, R3, 0x1, R27 ;  /* 0x0000000103097824 */ /* 0x000fce00078e021b */
.L_x_25:
[----:B------:R-:W-:Y:S05]  /*18a0*/  BSYNC.RECONVERGENT B2 ;  /* 0x0000000000027941 */ /* 0x000fea0003800200 */
.L_x_23:
        /* <DEDUP_REMOVED lines=10> */
[----:B------:R-:W-:Y:S02]  /*1950*/  IMAD.MOV.U32 R25, RZ, RZ, RZ ;  /* 0x000000ffff197224 */ /* 0x000fe400078e00ff */
[----:B------:R-:W-:-:S04]  /*1960*/  IMAD.MOV.U32 R35, RZ, RZ, RZ ;  /* 0x000000ffff237224 */ /* 0x000fc800078e00ff */
[----:B-1----:R-:W1:Y:S02]  /*1970*/  MUFU.RCP R12, R12 ;  /* 0x0000000c000c7308 */ /* 0x002e640000001000 */
[----:B-1----:R-:W-:-:S06]  /*1980*/  VIADD R11, R12, 0xffffffe ;  /* 0x0ffffffe0c0b7836 */ /* 0x002fcc0000000000 */
[----:B------:R-:W1:Y:S02]  /*1990*/  F2I.FTZ.U32.TRUNC.NTZ R11, R11 ;  /* 0x0000000b000b7305 */ /* 0x000e64000021f000 */
[----:B-1----:R-:W-:-:S04]  /*19a0*/  IMAD.MOV R10, RZ, RZ, -R11 ;  /* 0x000000ffff0a7224 */ /* 0x002fc800078e0a0b */
[----:B------:R-:W-:Y:S02]  /*19b0*/  IMAD R3, R10, R33, RZ ;  /* 0x000000210a037224 */ /* 0x000fe400078e02ff */
[----:B------:R-:W-:-:S04]  /*19c0*/  IMAD.MOV.U32 R10, RZ, RZ, RZ ;  /* 0x000000ffff0a7224 */ /* 0x000fc800078e00ff */
[----:B------:R-:W-:-:S06]  /*19d0*/  IMAD.HI.U32 R3, R11, R3, R10 ;  /* 0x000000030b037227 */ /* 0x000fcc00078e000a */
[----:B------:R-:W-:-:S05]  /*19e0*/  IMAD.HI.U32 R3, R3, R34, RZ ;  /* 0x0000002203037227 */ /* 0x000fca00078e00ff */
[----:B------:R-:W-:-:S05]  /*19f0*/  IADD3 R10, PT, PT, -R3, RZ, RZ ;  /* 0x000000ff030a7210 */ /* 0x000fca0007ffe1ff */
[----:B------:R-:W-:-:S05]  /*1a00*/  IMAD R10, R33, R10, R34 ;  /* 0x0000000a210a7224 */ /* 0x000fca00078e0222 */
[----:B------:R-:W-:-:S13]  /*1a10*/  ISETP.GE.U32.AND P0, PT, R10, R33, PT ;  /* 0x000000210a00720c */ /* 0x000fda0003f06070 */
[----:B------:R-:W-:Y:S02]  /*1a20*/  @P0 IMAD.IADD R10, R10, 0x1, -R33 ;  /* 0x000000010a0a0824 */ /* 0x000fe400078e0a21 */
[----:B------:R-:W-:-:S03]  /*1a30*/  @P0 VIADD R3, R3, 0x1 ;  /* 0x0000000103030836 */ /* 0x000fc60000000000 */
[----:B------:R-:W-:-:S13]  /*1a40*/  ISETP.GE.U32.AND P1, PT, R10, R33, PT ;  /* 0x000000210a00720c */ /* 0x000fda0003f26070 */
[----:B------:R-:W-:Y:S01]  /*1a50*/  @P1 VIADD R3, R3, 0x1 ;  /* 0x0000000103031836 */ /* 0x000fe20000000000 */
[----:B------:R-:W-:-:S04]  /*1a60*/  @!P2 LOP3.LUT R3, RZ, R33, RZ, 0x33, !PT ;  /* 0x00000021ff03a212 */ /* 0x000fc800078e33ff */
[----:B------:R-:W-:-:S05]  /*1a70*/  IADD3 R26, PT, PT, -R3, RZ, RZ ;  /* 0x000000ff031a7210 */ /* 0x000fca0007ffe1ff */
[----:B------:R-:W-:Y:S02]  /*1a80*/  IMAD R26, R33, R26, R34 ;  /* 0x0000001a211a7224 */ /* 0x000fe400078e0222 */
[----:B------:R-:W-:Y:S01]  /*1a90*/  IMAD.MOV.U32 R34, RZ, RZ, R3 ;  /* 0x000000ffff227224 */ /* 0x000fe200078e0003 */
[----:B------:R-:W-:Y:S06]  /*1aa0*/  BRA `(.L_x_28) ;  /* 0x0000000000447947 */ /* 0x000fec0003800000 */
.L_x_27:
[----:B------:R-:W-:Y:S01]  /*1ab0*/  MOV R12, R34 ;  /* 0x00000022000c7202 */ /* 0x000fe20000000f00 */
[----:B------:R-:W-:Y:S01]  /*1ac0*/  IMAD.MOV.U32 R3, RZ, RZ, R35 ;  /* 0x000000ffff037224 */ /* 0x000fe200078e0023 */
[----:B------:R-:W-:Y:S01]  /*1ad0*/  MOV R26, 0x1b00 ;  /* 0x00001b00001a7802 */ /* 0x000fe20000000f00 */
[----:B------:R-:W-:-:S07]  /*1ae0*/  IMAD.U32 R25, RZ, RZ, UR9 ;  /* 0x00000009ff197e24 */ /* 0x000fce000f8e00ff */
[----:B0----5:R-:W-:Y:S05]  /*1af0*/  CALL.REL.NOINC `($__internal_0_$__cuda_sm20_div_u64) ;  /* 0x0000005000207944 */ /* 0x021fea0003c00000 */
[----:B------:R-:W0:Y:S01]  /*1b00*/  LDCU UR4, c[0x0][0x3a0] ;  /* 0x00007400ff0477ac */ /* 0x000e220008000800 */
[-C--:B------:R-:W-:Y:S01]  /*1b10*/  IADD3 R3, P0, PT, RZ, -R11.reuse, RZ ;  /* 0x8000000bff037210 */ /* 0x080fe20007f1e0ff */
[----:B------:R-:W-:Y:S01]  /*1b20*/  IMAD.MOV.U32 R26, RZ, RZ, R34 ;  /* 0x000000ffff1a7224 */ /* 0x000fe200078e0022 */
[----:B------:R-:W-:Y:S01]  /*1b30*/  MOV R34, R11 ;  /* 0x0000000b00227202 */ /* 0x000fe20000000f00 */
[----:B------:R-:W-:Y:S01]  /*1b40*/  IMAD.MOV.U32 R27, RZ, RZ, R35 ;  /* 0x000000ffff1b7224 */ /* 0x000fe200078e0023 */
[----:B------:R-:W-:Y:S01]  /*1b50*/  IADD3.X R10, PT, PT, RZ, ~R32, RZ, P0, !PT ;  /* 0x80000020ff0a7210 */ /* 0x000fe200007fe4ff */
[----:B------:R-:W-:Y:S02]  /*1b60*/  IMAD.MOV.U32 R35, RZ, RZ, R32 ;  /* 0x000000ffff237224 */ /* 0x000fe400078e0020 */
[----:B0-----:R-:W-:-:S04]  /*1b70*/  IMAD.U32 R33, RZ, RZ, UR4 ;  /* 0x00000004ff217e24 */ /* 0x001fc8000f8e00ff */
[-C--:B------:R-:W-:Y:S02]  /*1b80*/  IMAD R10, R10, R33.reuse, RZ ;  /* 0x000000210a0a7224 */ /* 0x080fe400078e02ff */
[----:B------:R-:W-:-:S04]  /*1b90*/  IMAD.WIDE.U32 R26, R3, R33, R26 ;  /* 0x00000021031a7225 */ /* 0x000fc800078e001a */
[----:B------:R-:W-:-:S04]  /*1ba0*/  IMAD R3, R3, UR9, R10 ;  /* 0x0000000903037c24 */ /* 0x000fc8000f8e020a */
[----:B------:R-:W-:-:S07]  /*1bb0*/  IMAD.IADD R25, R3, 0x1, R27 ;  /* 0x0000000103197824 */ /* 0x000fce00078e021b */
.L_x_28:
[----:B------:R-:W-:Y:S05]  /*1bc0*/  BSYNC.RECONVERGENT B2 ;  /* 0x0000000000027941 */ /* 0x000fea0003800200 */
.L_x_26:
        /* <DEDUP_REMOVED lines=10> */
[----:B------:R-:W-:Y:S01]  /*1c70*/  IMAD.MOV.U32 R25, RZ, RZ, RZ ;  /* 0x000000ffff197224 */ /* 0x000fe200078e00ff */
[----:B------:R-:W-:-:S05]  /*1c80*/  MOV R35, RZ ;  /* 0x000000ff00237202 */ /* 0x000fca0000000f00 */
[----:B-1----:R-:W1:Y:S02]  /*1c90*/  MUFU.RCP R11, R11 ;  /* 0x0000000b000b7308 */ /* 0x002e640000001000 */
[----:B-1----:R-:W-:-:S06]  /*1ca0*/  VIADD R26, R11, 0xffffffe ;  /* 0x0ffffffe0b1a7836 */ /* 0x002fcc0000000000 */
[----:B------:R1:W2:Y:S02]  /*1cb0*/  F2I.FTZ.U32.TRUNC.NTZ R27, R26 ;  /* 0x0000001a001b7305 */ /* 0x0002a4000021f000 */
[----:B-1----:R-:W-:Y:S02]  /*1cc0*/  HFMA2 R26, -RZ, RZ, 0, 0 ;  /* 0x00000000ff1a7431 */ /* 0x002fe400000001ff */
[----:B--2---:R-:W-:-:S04]  /*1cd0*/  IMAD.MOV R12, RZ, RZ, -R27 ;  /* 0x000000ffff0c7224 */ /* 0x004fc800078e0a1b */
[----:B------:R-:W-:-:S04]  /*1ce0*/  IMAD R3, R12, R33, RZ ;  /* 0x000000210c037224 */ /* 0x000fc800078e02ff */
[----:B------:R-:W-:-:S06]  /*1cf0*/  IMAD.HI.U32 R3, R27, R3, R26 ;  /* 0x000000031b037227 */ /* 0x000fcc00078e001a */
[----:B------:R-:W-:-:S04]  /*1d00*/  IMAD.HI.U32 R3, R3, R34, RZ ;  /* 0x0000002203037227 */ /* 0x000fc800078e00ff */
[----:B------:R-:W-:-:S04]  /*1d10*/  IMAD.MOV R12, RZ, RZ, -R3 ;  /* 0x000000ffff0c7224 */ /* 0x000fc800078e0a03 */
[----:B------:R-:W-:-:S05]  /*1d20*/  IMAD R12, R33, R12, R34 ;  /* 0x0000000c210c7224 */ /* 0x000fca00078e0222 */
[----:B------:R-:W-:-:S13]  /*1d30*/  ISETP.GE.U32.AND P0, PT, R12, R33, PT ;  /* 0x000000210c00720c */ /* 0x000fda0003f06070 */
[----:B------:R-:W-:Y:S02]  /*1d40*/  @P0 IMAD.IADD R12, R12, 0x1, -R33 ;  /* 0x000000010c0c0824 */ /* 0x000fe400078e0a21 */
[----:B------:R-:W-:-:S03]  /*1d50*/  @P0 VIADD R3, R3, 0x1 ;  /* 0x0000000103030836 */ /* 0x000fc60000000000 */
[----:B------:R-:W-:-:S13]  /*1d60*/  ISETP.GE.U32.AND P1, PT, R12, R33, PT ;  /* 0x000000210c00720c */ /* 0x000fda0003f26070 */
[----:B------:R-:W-:Y:S02]  /*1d70*/  @P1 IADD3 R3, PT, PT, R3, 0x1, RZ ;  /* 0x0000000103031810 */ /* 0x000fe40007ffe0ff */
[----:B------:R-:W-:-:S05]  /*1d80*/  @!P2 LOP3.LUT R3, RZ, R33, RZ, 0x33, !PT ;  /* 0x00000021ff03a212 */ /* 0x000fca00078e33ff */
[----:B------:R-:W-:-:S04]  /*1d90*/  IMAD.MOV R12, RZ, RZ, -R3 ;  /* 0x000000ffff0c7224 */ /* 0x000fc800078e0a03 */
[----:B------:R-:W-:Y:S02]  /*1da0*/  IMAD R12, R33, R12, R34 ;  /* 0x0000000c210c7224 */ /* 0x000fe400078e0222 */
[----:B------:R-:W-:Y:S01]  /*1db0*/  IMAD.MOV.U32 R34, RZ, RZ, R3 ;  /* 0x000000ffff227224 */ /* 0x000fe200078e0003 */
[----:B------:R-:W-:Y:S06]  /*1dc0*/  BRA `(.L_x_31) ;  /* 0x0000000000487947 */ /* 0x000fec0003800000 */
.L_x_30:
[----:B------:R-:W-:Y:S01]  /*1dd0*/  IMAD.MOV.U32 R12, RZ, RZ, R34 ;  /* 0x000000ffff0c7224 */ /* 0x000fe200078e0022 */
[----:B------:R-:W-:Y:S01]  /*1de0*/  MOV R26, 0x1e20 ;  /* 0x00001e20001a7802 */ /* 0x000fe20000000f00 */
[----:B------:R-:W-:Y:S02]  /*1df0*/  IMAD.MOV.U32 R3, RZ, RZ, R35 ;  /* 0x000000ffff037224 */ /* 0x000fe400078e0023 */
[----:B------:R-:W-:-:S07]  /*1e00*/  IMAD.U32 R25, RZ, RZ, UR9 ;  /* 0x00000009ff197e24 */ /* 0x000fce000f8e00ff */
[----:B0----5:R-:W-:Y:S05]  /*1e10*/  CALL.REL.NOINC `($__internal_0_$__cuda_sm20_div_u64) ;  /* 0x0000004c00587944 */ /* 0x021fea0003c00000 */
        /* <DEDUP_REMOVED lines=13> */
.L_x_31:
[----:B------:R-:W-:Y:S05]  /*1ef0*/  BSYNC.RECONVERGENT B2 ;  /* 0x0000000000027941 */ /* 0x000fea0003800200 */
.L_x_29:
[----:B------:R-:W1:Y:S02]  /*1f00*/  LDCU.64 UR4, c[0x0][0x398] ;  /* 0x00007300ff0477ac */ /* 0x000e640008000a00 */
[----:B-1----:R-:W-:-:S04]  /*1f10*/  LEA R26, P0, R12, UR4, 0x2 ;  /* 0x000000040c1a7c11 */ /* 0x002fc8000f8010ff */
[----:B------:R-:W-:-:S05]  /*1f20*/  LEA.HI.X R27, R12, UR5, R25, 0x2, P0 ;  /* 0x000000050c1b7c11 */ /* 0x000fca00080f1419 */
[----:B------:R-:W2:Y:S01]  /*1f30*/  LDG.E R11, desc[UR16][R26.64] ;  /* 0x000000101a0b7981 */ /* 0x000ea2000c1e1900 */
[----:B------:R-:W-:Y:S01]  /*1f40*/  LEA R41, R39, R17, 0x2 ;  /* 0x0000001127297211 */ /* 0x000fe200078e10ff */
[----:B------:R-:W-:Y:S01]  /*1f50*/  BSSY.RECONVERGENT B2, `(.L_x_32) ;  /* 0x000002f000027945 */ /* 0x000fe20003800200 */
[----:B------:R-:W-:-:S04]  /*1f60*/  LOP3.LUT R3, R35, UR9, RZ, 0xfc, !PT ;  /* 0x0000000923037c12 */ /* 0x000fc8000f8efcff */
[----:B------:R-:W-:Y:S01]  /*1f70*/  ISETP.NE.U32.AND P0, PT, R3, RZ, PT ;  /* 0x000000ff0300720c */ /* 0x000fe20003f05070 */
[----:B--2--5:R1:W-:-:S12]  /*1f80*/  STL.128 [R41], R8 ;  /* 0x0000000829007387 */ /* 0x0243d80000100c00 */
[----:B------:R-:W-:Y:S05]  /*1f90*/  @P0 BRA `(.L_x_33) ;  /* 0x0000000000600947 */ /* 0x000fea0003800000 */
[----:B-1----:R-:W1:Y:S01]  /*1fa0*/  I2F.U32.RP R10, R33 ;  /* 0x00000021000a7306 */ /* 0x002e620000209000 */
[----:B------:R-:W-:Y:S01]  /*1fb0*/  ISETP.NE.U32.AND P2, PT, R33, RZ, PT ;  /* 0x000000ff2100720c */ /* 0x000fe20003f45070 */
[----:B------:R-:W-:-:S06]  /*1fc0*/  IMAD.MOV.U32 R35, RZ, RZ, RZ ;  /* 0x000000ffff237224 */ /* 0x000fcc00078e00ff */
[----:B-1----:R-:W1:Y:S02]  /*1fd0*/  MUFU.RCP R10, R10 ;  /* 0x0000000a000a7308 */ /* 0x002e640000001000 */
[----:B-1----:R-:W-:-:S06]  /*1fe0*/  VIADD R9, R10, 0xffffffe ;  /* 0x0ffffffe0a097836 */ /* 0x002fcc0000000000 */
[----:B------:R-:W1:Y:S02]  /*1ff0*/  F2I.FTZ.U32.TRUNC.NTZ R9, R9 ;  /* 0x0000000900097305 */ /* 0x000e64000021f000 */
[----:B-1----:R-:W-:-:S04]  /*2000*/  IMAD.MOV R8, RZ, RZ, -R9 ;  /* 0x000000ffff087224 */ /* 0x002fc800078e0a09 */
[----:B------:R-:W-:Y:S02]  /*2010*/  IMAD R3, R8, R33, RZ ;  /* 0x0000002108037224 */ /* 0x000fe400078e02ff */
[----:B------:R-:W-:-:S04]  /*2020*/  IMAD.MOV.U32 R8, RZ, RZ, RZ ;  /* 0x000000ffff087224 */ /* 0x000fc800078e00ff */
[----:B------:R-:W-:-:S04]  /*2030*/  IMAD.HI.U32 R3, R9, R3, R8 ;  /* 0x0000000309037227 */ /* 0x000fc800078e0008 */
[----:B------:R-:W-:Y:S02]  /*2040*/  IMAD.MOV.U32 R9, RZ, RZ, RZ ;  /* 0x000000ffff097224 */ /* 0x000fe400078e00ff */
        /* <DEDUP_REMOVED lines=13> */
.L_x_33:
[----:B------:R-:W-:Y:S01]  /*2120*/  MOV R12, R34 ;  /* 0x00000022000c7202 */ /* 0x000fe20000000f00 */
[----:B------:R-:W-:Y:S01]  /*2130*/  IMAD.MOV.U32 R3, RZ, RZ, R35 ;  /* 0x000000ffff037224 */ /* 0x000fe200078e0023 */
[----:B------:R-:W-:Y:S01]  /*2140*/  MOV R26, 0x2170 ;  /* 0x00002170001a7802 */ /* 0x000fe20000000f00 */
[----:B------:R-:W-:-:S07]  /*2150*/  IMAD.U32 R25, RZ, RZ, UR9 ;  /* 0x00000009ff197e24 */ /* 0x000fce000f8e00ff */
[----:B01----:R-:W-:Y:S05]  /*2160*/  CALL.REL.NOINC `($__internal_0_$__cuda_sm20_div_u64) ;  /* 0x0000004800847944 */ /* 0x003fea0003c00000 */
[----:B------:R-:W0:Y:S01]  /*2170*/  LDCU UR4, c[0x0][0x3a0] ;  /* 0x00007400ff0477ac */ /* 0x000e220008000800 */
[----:B------:R-:W-:Y:S01]  /*2180*/  IADD3 R3, P0, PT, RZ, -R11, RZ ;  /* 0x8000000bff037210 */ /* 0x000fe20007f1e0ff */
[----:B------:R-:W-:Y:S02]  /*2190*/  IMAD.MOV.U32 R9, RZ, RZ, R35 ;  /* 0x000000ffff097224 */ /* 0x000fe400078e0023 */
[----:B------:R-:W-:Y:S01]  /*21a0*/  IMAD.MOV.U32 R35, RZ, RZ, R32 ;  /* 0x000000ffff237224 */ /* 0x000fe200078e0020 */
[----:B------:R-:W-:Y:S01]  /*21b0*/  IADD3.X R8, PT, PT, RZ, ~R32, RZ, P0, !PT ;  /* 0x80000020ff087210 */ /* 0x000fe200007fe4ff */
[----:B0-----:R-:W-:-:S04]  /*21c0*/  IMAD.U32 R33, RZ, RZ, UR4 ;  /* 0x00000004ff217e24 */ /* 0x001fc8000f8e00ff */
[-C--:B------:R-:W-:Y:S02]  /*21d0*/  IMAD R10, R8, R33.reuse, RZ ;  /* 0x00000021080a7224 */ /* 0x080fe400078e02ff */
[----:B------:R-:W-:Y:S02]  /*21e0*/  IMAD.MOV.U32 R8, RZ, RZ, R34 ;  /* 0x000000ffff087224 */ /* 0x000fe400078e0022 */
[----:B------:R-:W-:Y:S02]  /*21f0*/  IMAD.MOV.U32 R34, RZ, RZ, R11 ;  /* 0x000000ffff227224 */ /* 0x000fe400078e000b */
[----:B------:R-:W-:-:S04]  /*2200*/  IMAD.WIDE.U32 R8, R3, R33, R8 ;  /* 0x0000002103087225 */ /* 0x000fc800078e0008 */
[----:B------:R-:W-:Y:S02]  /*2210*/  IMAD R3, R3, UR9, R10 ;  /* 0x0000000903037c24 */ /* 0x000fe4000f8e020a */
[----:B------:R-:W-:-:S03]  /*2220*/  IMAD.MOV.U32 R10, RZ, RZ, R8 ;  /* 0x000000ffff0a7224 */ /* 0x000fc600078e0008 */
[----:B------:R-:W-:-:S07]  /*2230*/  IADD3 R9, PT, PT, R3, R9, RZ ;  /* 0x0000000903097210 */ /* 0x000fce0007ffe0ff */
.L_x_34:
[----:B------:R-:W-:Y:S05]  /*2240*/  BSYNC.RECONVERGENT B2 ;  /* 0x0000000000027941 */ /* 0x000fea0003800200 */
.L_x_32:
        /* <DEDUP_REMOVED lines=12> */
[----:B-1----:R-:W-:Y:S02]  /*2310*/  VIADD R11, R9, 0xffffffe ;  /* 0x0ffffffe090b7836 */ /* 0x002fe40000000000 */
[----:B------:R-:W-:-:S04]  /*2320*/  IMAD.MOV.U32 R9, RZ, RZ, RZ ;  /* 0x000000ffff097224 */ /* 0x000fc800078e00ff */
[----:B------:R-:W1:Y:S02]  /*2330*/  F2I.FTZ.U32.TRUNC.NTZ R11, R11 ;  /* 0x0000000b000b7305 */ /* 0x000e64000021f000 */
[----:B-1----:R-:W-:-:S05]  /*2340*/  IADD3 R10, PT, PT, RZ, -R11, RZ ;  /* 0x8000000bff0a7210 */ /* 0x002fca0007ffe0ff */
[----:B------:R-:W-:Y:S02]  /*2350*/  IMAD R3, R10, R33, RZ ;  /* 0x000000210a037224 */ /* 0x000fe400078e02ff */
[----:B------:R-:W-:-:S04]  /*2360*/  IMAD.MOV.U32 R10, RZ, RZ, RZ ;  /* 0x000000ffff0a7224 */ /* 0x000fc800078e00ff */
[----:B------:R-:W-:-:S06]  /*2370*/  IMAD.HI.U32 R3, R11, R3, R10 ;  /* 0x000000030b037227 */ /* 0x000fcc00078e000a */
[----:B------:R-:W-:-:S04]  /*2380*/  IMAD.HI.U32 R3, R3, R34, RZ ;  /* 0x0000002203037227 */ /* 0x000fc800078e00ff */
[----:B------:R-:W-:-:S04]  /*2390*/  IMAD.MOV R10, RZ, RZ, -R3 ;  /* 0x000000ffff0a7224 */ /* 0x000fc800078e0a03 */
[----:B------:R-:W-:-:S05]  /*23a0*/  IMAD R10, R33, R10, R34 ;  /* 0x0000000a210a7224 */ /* 0x000fca00078e0222 */
[----:B------:R-:W-:-:S13]  /*23b0*/  ISETP.GE.U32.AND P0, PT, R10, R33, PT ;  /* 0x000000210a00720c */ /* 0x000fda0003f06070 */
[----:B------:R-:W-:Y:S01]  /*23c0*/  @P0 IMAD.IADD R10, R10, 0x1, -R33 ;  /* 0x000000010a0a0824 */ /* 0x000fe200078e0a21 */
[----:B------:R-:W-:-:S04]  /*23d0*/  @P0 IADD3 R3, PT, PT, R3, 0x1, RZ ;  /* 0x0000000103030810 */ /* 0x000fc80007ffe0ff */
[----:B------:R-:W-:-:S13]  /*23e0*/  ISETP.GE.U32.AND P1, PT, R10, R33, PT ;  /* 0x000000210a00720c */ /* 0x000fda0003f26070 */
[----:B------:R-:W-:Y:S01]  /*23f0*/  @P1 VIADD R3, R3, 0x1 ;  /* 0x0000000103031836 */ /* 0x000fe20000000000 */
[----:B------:R-:W-:-:S05]  /*2400*/  @!P2 LOP3.LUT R3, RZ, R33, RZ, 0x33, !PT ;  /* 0x00000021ff03a212 */ /* 0x000fca00078e33ff */
[----:B------:R-:W-:-:S04]  /*2410*/  IMAD.MOV R26, RZ, RZ, -R3 ;  /* 0x000000ffff1a7224 */ /* 0x000fc800078e0a03 */
[----:B------:R-:W-:Y:S01]  /*2420*/  IMAD R26, R33, R26, R34 ;  /* 0x0000001a211a7224 */ /* 0x000fe200078e0222 */
[----:B------:R-:W-:Y:S01]  /*2430*/  MOV R34, R3 ;  /* 0x0000000300227202 */ /* 0x000fe20000000f00 */
[----:B------:R-:W-:Y:S06]  /*2440*/  BRA `(.L_x_37) ;  /* 0x0000000000447947 */ /* 0x000fec0003800000 */
.L_x_36:
[----:B------:R-:W-:Y:S01]  /*2450*/  IMAD.MOV.U32 R12, RZ, RZ, R34 ;  /* 0x000000ffff0c7224 */ /* 0x000fe200078e0022 */
[----:B------:R-:W-:Y:S01]  /*2460*/  MOV R25, UR9 ;  /* 0x0000000900197c02 */ /* 0x000fe20008000f00 */
[----:B------:R-:W-:Y:S01]  /*2470*/  IMAD.MOV.U32 R3, RZ, RZ, R35 ;  /* 0x000000ffff037224 */ /* 0x000fe200078e0023 */
[----:B------:R-:W-:-:S07]  /*2480*/  MOV R26, 0x24a0 ;  /* 0x000024a0001a7802 */ /* 0x000fce0000000f00 */
[----:B0----5:R-:W-:Y:S05]  /*2490*/  CALL.REL.NOINC `($__internal_0_$__cuda_sm20_div_u64) ;  /* 0x0000004400b87944 */ /* 0x021fea0003c00000 */
[----:B------:R-:W0:Y:S01]  /*24a0*/  LDCU UR4, c[0x0][0x3a0] ;  /* 0x00007400ff0477ac */ /* 0x000e220008000800 */
[----:B------:R-:W-:Y:S01]  /*24b0*/  IADD3 R3, P0, PT, RZ, -R11, RZ ;  /* 0x8000000bff037210 */ /* 0x000fe20007f1e0ff */
[----:B------:R-:W-:Y:S01]  /*24c0*/  IMAD.MOV.U32 R26, RZ, RZ, R34 ;  /* 0x000000ffff1a7224 */ /* 0x000fe200078e0022 */
[----:B------:R-:W-:Y:S01]  /*24d0*/  MOV R27, R35 ;  /* 0x00000023001b7202 */ /* 0x000fe20000000f00 */
[----:B------:R-:W-:Y:S02]  /*24e0*/  IMAD.MOV.U32 R34, RZ, RZ, R11 ;  /* 0x000000ffff227224 */ /* 0x000fe400078e000b */
[--C-:B------:R-:W-:Y:S02]  /*24f0*/  IMAD.X R10, RZ, RZ, ~R32.reuse, P0 ;  /* 0x000000ffff0a7224 */ /* 0x100fe400000e0e20 */
[----:B------:R-:W-:Y:S02]  /*2500*/  IMAD.MOV.U32 R35, RZ, RZ, R32 ;  /* 0x000000ffff237224 */ /* 0x000fe400078e0020 */
[----:B0-----:R-:W-:-:S04]  /*2510*/  IMAD.U32 R33, RZ, RZ, UR4 ;  /* 0x00000004ff217e24 */ /* 0x001fc8000f8e00ff */
[-C--:B------:R-:W-:Y:S02]  /*2520*/  IMAD R10, R10, R33.reuse, RZ ;  /* 0x000000210a0a7224 */ /* 0x080fe400078e02ff */
[----:B------:R-:W-:-:S04]  /*2530*/  IMAD.WIDE.U32 R26, R3, R33, R26 ;  /* 0x00000021031a7225 */ /* 0x000fc800078e001a */
[----:B------:R-:W-:-:S04]  /*2540*/  IMAD R3, R3, UR9, R10 ;  /* 0x0000000903037c24 */ /* 0x000fc8000f8e020a */
[----:B------:R-:W-:-:S07]  /*2550*/  IMAD.IADD R9, R3, 0x1, R27 ;  /* 0x0000000103097824 */ /* 0x000fce00078e021b */
.L_x_37:
[----:B------:R-:W-:Y:S05]  /*2560*/  BSYNC.RECONVERGENT B2 ;  /* 0x0000000000027941 */ /* 0x000fea0003800200 */
.L_x_35:
        /* <DEDUP_REMOVED lines=10> */
[----:B------:R-:W-:Y:S02]  /*2610*/  HFMA2 R25, -RZ, RZ, 0, 0 ;  /* 0x00000000ff197431 */ /* 0x000fe400000001ff */
[----:B------:R-:W-:-:S04]  /*2620*/  IMAD.MOV.U32 R35, RZ, RZ, RZ ;  /* 0x000000ffff237224 */ /* 0x000fc800078e00ff */
[----:B-1----:R-:W1:Y:S02]  /*2630*/  MUFU.RCP R12, R12 ;  /* 0x0000000c000c7308 */ /* 0x002e640000001000 */
[----:B-1----:R-:W-:-:S06]  /*2640*/  IADD3 R11, PT, PT, R12, 0xffffffe, RZ ;  /* 0x0ffffffe0c0b7810 */ /* 0x002fcc0007ffe0ff */
        /* <DEDUP_REMOVED lines=18> */
.L_x_39:
        /* <DEDUP_REMOVED lines=17> */
.L_x_40:
[----:B------:R-:W-:Y:S05]  /*2880*/  BSYNC.RECONVERGENT B2 ;  /* 0x0000000000027941 */ /* 0x000fea0003800200 */
.L_x_38:
        /* <DEDUP_REMOVED lines=9> */
[----:B------:R-:W-:Y:S01]  /*2920*/  IMAD.MOV.U32 R26, RZ, RZ, RZ ;  /* 0x000000ffff1a7224 */ /* 0x000fe200078e00ff */
[----:B------:R-:W-:-:S06]  /*2930*/  ISETP.NE.U32.AND P2, PT, R33, RZ, PT ;  /* 0x000000ff2100720c */ /* 0x000fcc0003f45070 */
[----:B-1----:R-:W1:Y:S02]  /*2940*/  MUFU.RCP R3, R3 ;  /* 0x0000000300037308 */ /* 0x002e640000001000 */
[----:B-1----:R-:W-:Y:S02]  /*2950*/  VIADD R27, R3, 0xffffffe ;  /* 0x0ffffffe031b7836 */ /* 0x002fe40000000000 */
[----:B------:R-:W-:-:S04]  /*2960*/  IMAD.MOV.U32 R3, RZ, RZ, RZ ;  /* 0x000000ffff037224 */ /* 0x000fc800078e00ff */
[----:B------:R-:W1:Y:S02]  /*2970*/  F2I.FTZ.U32.TRUNC.NTZ R27, R27 ;  /* 0x0000001b001b7305 */ /* 0x000e64000021f000 */
[----:B-1----:R-:W-:-:S04]  /*2980*/  IMAD.MOV R12, RZ, RZ, -R27 ;  /* 0x000000ffff0c7224 */ /* 0x002fc800078e0a1b */
[----:B------:R-:W-:-:S04]  /*2990*/  IMAD R11, R12, R33, RZ ;  /* 0x000000210c0b7224 */ /* 0x000fc800078e02ff */
[----:B------:R-:W-:-:S06]  /*29a0*/  IMAD.HI.U32 R11, R27, R11, R26 ;  /* 0x0000000b1b0b7227 */ /* 0x000fcc00078e001a */
[----:B------:R-:W-:-:S04]  /*29b0*/  IMAD.HI.U32 R12, R11, R34, RZ ;  /* 0x000000220b0c7227 */ /* 0x000fc800078e00ff */
[----:B------:R-:W-:Y:S01]  /*29c0*/  IMAD.MOV.U32 R11, RZ, RZ, RZ ;  /* 0x000000ffff0b7224 */ /* 0x000fe200078e00ff */
        /* <DEDUP_REMOVED lines=9> */
[----:B------:R-:W-:Y:S01]  /*2a60*/  IMAD R34, R33, R25, R34 ;  /* 0x0000001921227224 */ /* 0x000fe200078e0222 */
[----:B------:R-:W-:Y:S06]  /*2a70*/  BRA `(.L_x_43) ;  /* 0x0000000000487947 */ /* 0x000fec0003800000 */
.L_x_42:
        /* <DEDUP_REMOVED lines=8> */
[----:B------:R-:W-:-:S03]  /*2b00*/  MOV R26, R34 ;  /* 0x00000022001a7202 */ /* 0x000fc60000000f00 */
[----:B------:R-:W-:Y:S02]  /*2b10*/  IMAD.X R12, RZ, RZ, ~R32, P0 ;  /* 0x000000ffff0c7224 */ /* 0x000fe400000e0e20 */
[----:B0-----:R-:W-:-:S04]  /*2b20*/  IMAD.U32 R33, RZ, RZ, UR4 ;  /* 0x00000004ff217e24 */ /* 0x001fc8000f8e00ff */
[-C--:B------:R-:W-:Y:S02]  /*2b30*/  IMAD R12, R12, R33.reuse, RZ ;  /* 0x000000210c0c7224 */ /* 0x080fe400078e02ff */
[----:B------:R-:W-:-:S04]  /*2b40*/  IMAD.WIDE.U32 R26, R3, R33, R26 ;  /* 0x00000021031a7225 */ /* 0x000fc800078e001a */
[----:B------:R-:W-:Y:S01]  /*2b50*/  IMAD R3, R3, UR9, R12 ;  /* 0x0000000903037c24 */ /* 0x000fe2000f8e020c */
[----:B------:R-:W-:Y:S01]  /*2b60*/  MOV R34, R26 ;  /* 0x0000001a00227202 */ /* 0x000fe20000000f00 */
[----:B------:R-:W-:Y:S02]  /*2b70*/  IMAD.MOV.U32 R12, RZ, RZ, R11 ;  /* 0x000000ffff0c7224 */ /* 0x000fe400078e000b */
[----:B------:R-:W-:Y:S02]  /*2b80*/  IMAD.IADD R11, R3, 0x1, R27 ;  /* 0x00000001030b7824 */ /* 0x000fe400078e021b */
[----:B------:R-:W-:-:S07]  /*2b90*/  IMAD.MOV.U32 R3, RZ, RZ, R32 ;  /* 0x000000ffff037224 */ /* 0x000fce00078e0020 */
.L_x_43:
[----:B------:R-:W-:Y:S05]  /*2ba0*/  BSYNC.RECONVERGENT B2 ;  /* 0x0000000000027941 */ /* 0x000fea0003800200 */
.L_x_41:
[----:B------:R-:W1:Y:S02]  /*2bb0*/  LDCU.64 UR4, c[0x0][0x398] ;  /* 0x00007300ff0477ac */ /* 0x000e640008000a00 */
[----:B-1----:R-:W-:-:S04]  /*2bc0*/  LEA R26, P0, R34, UR4, 0x2 ;  /* 0x00000004221a7c11 */ /* 0x002fc8000f8010ff */
[----:B------:R-:W-:-:S05]  /*2bd0*/  LEA.HI.X R27, R34, UR5, R11, 0x2, P0 ;  /* 0x00000005221b7c11 */ /* 0x000fca00080f140b */
[----:B------:R-:W2:Y:S01]  /*2be0*/  LDG.E R11, desc[UR16][R26.64] ;  /* 0x000000101a0b7981 */ /* 0x000ea2000c1e1900 */
[----:B------:R-:W-:-:S04]  /*2bf0*/  IADD3 R39, PT, PT, R39, 0x8, RZ ;  /* 0x0000000827277810 */ /* 0x000fc80007ffe0ff */
[----:B------:R-:W-:Y:S01]  /*2c00*/  ISETP.NE.AND P0, PT, R39, R30, PT ;  /* 0x0000001e2700720c */ /* 0x000fe20003f05270 */
[----:B--2--5:R1:W-:-:S12]  /*2c10*/  STL.128 [R41+0x10], R8 ;  /* 0x0000100829007387 */ /* 0x0243d80000100c00 */
[----:B------:R-:W-:Y:S05]  /*2c20*/  @P0 BRA `(.L_x_44) ;  /* 0xffffffe400a00947 */ /* 0x000fea000383ffff */
[----:B------:R-:W-:Y:S05]  /*2c30*/  BSYNC.RECONVERGENT B1 ;  /* 0x0000000000017941 */ /* 0x000fea0003800200 */
.L_x_19:
[----:B-1----:R-:W-:-:S07]  /*2c40*/  IMAD.MOV.U32 R10, RZ, RZ, R30 ;  /* 0x000000ffff0a7224 */ /* 0x002fce00078e001e */
.L_x_18:
[----:B------:R-:W-:-:S13]  /*2c50*/  ISETP.NE.AND P0, PT, R19, RZ, PT ;  /* 0x000000ff1300720c */ /* 0x000fda0003f05270 */
[----:B------:R-:W-:Y:S05]  /*2c60*/  @!P0 BRA `(.L_x_17) ;  /* 0x0000001400588947 */ /* 0x000fea0003800000 */
[----:B------:R-:W-:-:S05]  /*2c70*/  VIADD R8, R19, 0xffffffff ;  /* 0xffffffff13087836 */ /* 0x000fca0000000000 */
[----:B------:R-:W-:-:S13]  /*2c80*/  ISETP.GE.U32.AND P0, PT, R8, 0x3, PT ;  /* 0x000000030800780c */ /* 0x000fda0003f06070 */
[----:B------:R-:W-:Y:S05]  /*2c90*/  @!P0 BRA `(.L_x_45) ;  /* 0x0000000c00208947 */ /* 0x000fea0003800000 */
[----:B------:R-:W-:Y:S01]  /*2ca0*/  LOP3.LUT R8, R3, UR9, RZ, 0xfc, !PT ;  /* 0x0000000903087c12 */ /* 0x000fe2000f8efcff */
[----:B------:R-:W-:Y:S03]  /*2cb0*/  BSSY.RECONVERGENT B1, `(.L_x_46) ;  /* 0x000002a000017945 */ /* 0x000fe60003800200 */
[----:B------:R-:W-:-:S13]  /*2cc0*/  ISETP.NE.U32.AND P0, PT, R8, RZ, PT ;  /* 0x000000ff0800720c */ /* 0x000fda0003f05070 */
[----:B------:R-:W-:Y:S05]  /*2cd0*/  @P0 BRA `(.L_x_47) ;  /* 0x00000000005c0947 */ /* 0x000fea0003800000 */
[----:B------:R-:W1:Y:S01]  /*2ce0*/  I2F.U32.RP R3, R33 ;  /* 0x0000002100037306 */ /* 0x000e620000209000 */
[----:B------:R-:W-:Y:S01]  /*2cf0*/  ISETP.NE.U32.AND P2, PT, R33, RZ, PT ;  /* 0x000000ff2100720c */ /* 0x000fe20003f45070 */
[----:B------:R-:W-:-:S06]  /*2d00*/  IMAD.MOV.U32 R34, RZ, RZ, RZ ;  /* 0x000000ffff227224 */ /* 0x000fcc00078e00ff */
[----:B-1----:R-:W1:Y:S02]  /*2d10*/  MUFU.RCP R3, R3 ;  /* 0x0000000300037308 */ /* 0x002e640000001000 */
[----:B-1----:R-:W-:-:S06]  /*2d20*/  IADD3 R9, PT, PT, R3, 0xffffffe, RZ ;  /* 0x0ffffffe03097810 */ /* 0x002fcc0007ffe0ff */
[----:B------:R-:W1:Y:S02]  /*2d30*/  F2I.FTZ.U32.TRUNC.NTZ R9, R9 ;  /* 0x0000000900097305 */ /* 0x000e64000021f000 */
[----:B-1----:R-:W-:-:S04]  /*2d40*/  IMAD.MOV R8, RZ, RZ, -R9 ;  /* 0x000000ffff087224 */ /* 0x002fc800078e0a09 */
[----:B------:R-:W-:Y:S02]  /*2d50*/  IMAD R11, R8, R33, RZ ;  /* 0x00000021080b7224 */ /* 0x000fe400078e02ff */
[----:B------:R-:W-:-:S04]  /*2d60*/  IMAD.MOV.U32 R8, RZ, RZ, RZ ;  /* 0x000000ffff087224 */ /* 0x000fc800078e00ff */
[----:B------:R-:W-:-:S04]  /*2d70*/  IMAD.HI.U32 R11, R9, R11, R8 ;  /* 0x0000000b090b7227 */ /* 0x000fc800078e0008 */
[----:B------:R-:W-:Y:S02]  /*2d80*/  HFMA2 R9, -RZ, RZ, 0, 0 ;  /* 0x00000000ff097431 */ /* 0x000fe400000001ff */
[----:B------:R-:W-:-:S05]  /*2d90*/  IMAD.HI.U32 R8, R11, R12, RZ ;  /* 0x0000000c0b087227 */ /* 0x000fca00078e00ff */
[----:B------:R-:W-:-:S05]  /*2da0*/  IADD3 R26, PT, PT, -R8, RZ, RZ ;  /* 0x000000ff081a7210 */ /* 0x000fca0007ffe1ff */
        /* <DEDUP_REMOVED lines=8> */
[----:B------:R-:W-:Y:S01]  /*2e30*/  IMAD R3, R33, R3, R12 ;  /* 0x0000000321037224 */ /* 0x000fe200078e020c */
[----:B------:R-:W-:Y:S06]  /*2e40*/  BRA `(.L_x_48) ;  /* 0x0000000000407947 */ /* 0x000fec0003800000 */
.L_x_47:
[----:B------:R-:W-:Y:S01]  /*2e50*/  IMAD.U32 R25, RZ, RZ, UR9 ;  /* 0x00000009ff197e24 */ /* 0x000fe2000f8e00ff */
[----:B------:R-:W-:-:S07]  /*2e60*/  MOV R26, 0x2e80 ;  /* 0x00002e80001a7802 */ /* 0x000fce0000000f00 */
[----:B0--3--:R-:W-:Y:S05]  /*2e70*/  CALL.REL.NOINC `($__internal_0_$__cuda_sm20_div_u64) ;  /* 0x0000003c00407944 */ /* 0x009fea0003c00000 */
[----:B------:R-:W0:Y:S01]  /*2e80*/  LDCU UR4, c[0x0][0x3a0] ;  /* 0x00007400ff0477ac */ /* 0x000e220008000800 */
[----:B------:R-:W-:Y:S01]  /*2e90*/  IADD3 R25, P0, PT, RZ, -R11, RZ ;  /* 0x8000000bff197210 */ /* 0x000fe20007f1e0ff */
[----:B------:R-:W-:-:S03]  /*2ea0*/  IMAD.MOV.U32 R9, RZ, RZ, R3 ;  /* 0x000000ffff097224 */ /* 0x000fc600078e0003 */
[----:B------:R-:W-:Y:S01]  /*2eb0*/  IADD3.X R8, PT, PT, RZ, ~R32, RZ, P0, !PT ;  /* 0x80000020ff087210 */ /* 0x000fe200007fe4ff */
[----:B0-----:R-:W-:-:S04]  /*2ec0*/  IMAD.U32 R33, RZ, RZ, UR4 ;  /* 0x00000004ff217e24 */ /* 0x001fc8000f8e00ff */
[----:B------:R-:W-:Y:S02]  /*2ed0*/  IMAD R26, R8, R33, RZ ;  /* 0x00000021081a7224 */ /* 0x000fe400078e02ff */
[----:B------:R-:W-:-:S04]  /*2ee0*/  IMAD.MOV.U32 R8, RZ, RZ, R12 ;  /* 0x000000ffff087224 */ /* 0x000fc800078e000c */
[----:B------:R-:W-:-:S04]  /*2ef0*/  IMAD.WIDE.U32 R8, R25, R33, R8 ;  /* 0x0000002119087225 */ /* 0x000fc800078e0008 */
[----:B------:R-:W-:Y:S01]  /*2f00*/  IMAD R25, R25, UR9, R26 ;  /* 0x0000000919197c24 */ /* 0x000fe2000f8e021a */
[----:B------:R-:W-:Y:S01]  /*2f10*/  MOV R3, R8 ;  /* 0x0000000800037202 */ /* 0x000fe20000000f00 */
[----:B------:R-:W-:Y:S02]  /*2f20*/  IMAD.MOV.U32 R8, RZ, RZ, R11 ;  /* 0x000000ffff087224 */ /* 0x000fe400078e000b */
[----:B------:R-:W-:Y:S01]  /*2f30*/  IMAD.IADD R34, R25, 0x1, R9 ;  /* 0x0000000119227824 */ /* 0x000fe200078e0209 */
[----:B------:R-:W-:-:S07]  /*2f40*/  MOV R9, R32 ;  /* 0x0000002000097202 */ /* 0x000fce0000000f00 */
.L_x_48:
[----:B---3--:R-:W-:Y:S05]  /*2f50*/  BSYNC.RECONVERGENT B1 ;  /* 0x0000000000017941 */ /* 0x008fea0003800200 */
.L_x_46:
[----:B------:R-:W1:Y:S02]  /*2f60*/  LDCU.64 UR4, c[0x0][0x398] ;  /* 0x00007300ff0477ac */ /* 0x000e640008000a00 */
[----:B-1----:R-:W-:-:S04]  /*2f70*/  LEA R26, P0, R3, UR4, 0x2 ;  /* 0x00000004031a7c11 */ /* 0x002fc8000f8010ff */
[----:B------:R-:W-:-:S06]  /*2f80*/  LEA.HI.X R27, R3, UR5, R34, 0x2, P0 ;  /* 0x00000005031b7c11 */ /* 0x000fcc00080f1422 */
[----:B------:R-:W2:Y:S01]  /*2f90*/  LDG.E R27, desc[UR16][R26.64] ;  /* 0x000000101a1b7981 */ /* 0x000ea2000c1e1900 */
[----:B------:R-:W-:Y:S01]  /*2fa0*/  IMAD R34, R10, 0x4, R17 ;  /* 0x000000040a227824 */ /* 0x000fe200078e0211 */
[----:B------:R-:W-:Y:S01]  /*2fb0*/  LOP3.LUT R3, R9, UR9, RZ, 0xfc, !PT ;  /* 0x0000000909037c12 */ /* 0x000fe2000f8efcff */
[----:B------:R-:W-:Y:S03]  /*2fc0*/  BSSY.RECONVERGENT B1, `(.L_x_49) ;  /* 0x000002c000017945 */ /* 0x000fe60003800200 */
[----:B------:R-:W-:Y:S01]  /*2fd0*/  ISETP.NE.U32.AND P0, PT, R3, RZ, PT ;  /* 0x000000ff0300720c */ /* 0x000fe20003f05070 */
[----:B--2---:R1:W-:-:S12]  /*2fe0*/  STL [R34], R27 ;  /* 0x0000001b22007387 */ /* 0x0043d80000100800 */
[----:B------:R-:W-:Y:S05]  /*2ff0*/  @P0 BRA `(.L_x_50) ;  /* 0x0000000000600947 */ /* 0x000fea0003800000 */
[----:B------:R-:W2:Y:S01]  /*3000*/  I2F.U32.RP R9, R33 ;  /* 0x0000002100097306 */ /* 0x000ea20000209000 */
[----:B------:R-:W-:Y:S01]  /*3010*/  ISETP.NE.U32.AND P2, PT, R33, RZ, PT ;  /* 0x000000ff2100720c */ /* 0x000fe20003f45070 */
[----:B------:R-:W-:-:S06]  /*3020*/  IMAD.MOV.U32 R25, RZ, RZ, RZ ;  /* 0x000000ffff197224 */ /* 0x000fcc00078e00ff */
[----:B--2---:R-:W2:Y:S02]  /*3030*/  MUFU.RCP R9, R9 ;  /* 0x0000000900097308 */ /* 0x004ea40000001000 */
[----:B--2---:R-:W-:Y:S02]  /*3040*/  VIADD R26, R9, 0xffffffe ;  /* 0x0ffffffe091a7836 */ /* 0x004fe40000000000 */
[----:B------:R-:W-:-:S04]  /*3050*/  HFMA2 R9, -RZ, RZ, 0, 0 ;  /* 0x00000000ff097431 */ /* 0x000fc800000001ff */
[----:B-1----:R1:W2:Y:S02]  /*3060*/  F2I.FTZ.U32.TRUNC.NTZ R27, R26 ;  /* 0x0000001a001b7305 */ /* 0x0022a4000021f000 */
[----:B-1----:R-:W-:Y:S01]  /*3070*/  IMAD.MOV.U32 R26, RZ, RZ, RZ ;  /* 0x000000ffff1a7224 */ /* 0x002fe200078e00ff */
[----:B--2---:R-:W-:-:S05]  /*3080*/  IADD3 R12, PT, PT, RZ, -R27, RZ ;  /* 0x8000001bff0c7210 */ /* 0x004fca0007ffe0ff */
[----:B------:R-:W-:-:S04]  /*3090*/  IMAD R3, R12, R33, RZ ;  /* 0x000000210c037224 */ /* 0x000fc800078e02ff */
        /* <DEDUP_REMOVED lines=14> */
.L_x_50:
[----:B------:R-:W-:Y:S01]  /*3180*/  IMAD.MOV.U32 R12, RZ, RZ, R8 ;  /* 0x000000ffff0c7224 */ /* 0x000fe200078e0008 */
[----:B------:R-:W-:Y:S01]  /*3190*/  MOV R25, UR9 ;  /* 0x0000000900197c02 */ /* 0x000fe20008000f00 */
[----:B------:R-:W-:Y:S01]  /*31a0*/  IMAD.MOV.U32 R3, RZ, RZ, R9 ;  /* 0x000000ffff037224 */ /* 0x000fe200078e0009 */
[----:B------:R-:W-:-:S07]  /*31b0*/  MOV R26, 0x31d0 ;  /* 0x000031d0001a7802 */ /* 0x000fce0000000f00 */
[----:B01----:R-:W-:Y:S05]  /*31c0*/  CALL.REL.NOINC `($__internal_0_$__cuda_sm20_div_u64) ;  /* 0x00000038006c7944 */ /* 0x003fea0003c00000 */
[----:B------:R-:W0:Y:S01]  /*31d0*/  LDCU UR4, c[0x0][0x3a0] ;  /* 0x00007400ff0477ac */ /* 0x000e220008000800 */
[----:B------:R-:W-:-:S05]  /*31e0*/  IADD3 R3, P0, PT, RZ, -R11, RZ ;  /* 0x8000000bff037210 */ /* 0x000fca0007f1e0ff */
[----:B------:R-:W-:Y:S02]  /*31f0*/  IMAD.X R12, RZ, RZ, ~R32, P0 ;  /* 0x000000ffff0c7224 */ /* 0x000fe400000e0e20 */
[----:B0-----:R-:W-:-:S04]  /*3200*/  IMAD.U32 R33, RZ, RZ, UR4 ;  /* 0x00000004ff217e24 */ /* 0x001fc8000f8e00ff */
[-C--:B------:R-:W-:Y:S02]  /*3210*/  IMAD R12, R12, R33.reuse, RZ ;  /* 0x000000210c0c7224 */ /* 0x080fe400078e02ff */
[----:B------:R-:W-:-:S04]  /*3220*/  IMAD.WIDE.U32 R8, R3, R33, R8 ;  /* 0x0000002103087225 */ /* 0x000fc800078e0008 */
[----:B------:R-:W-:Y:S01]  /*3230*/  IMAD R3, R3, UR9, R12 ;  /* 0x0000000903037c24 */ /* 0x000fe2000f8e020c */
[----:B------:R-:W-:Y:S01]  /*3240*/  MOV R12, R8 ;  /* 0x00000008000c7202 */ /* 0x000fe20000000f00 */
[----:B------:R-:W-:Y:S02]  /*3250*/  IMAD.MOV.U32 R8, RZ, RZ, R11 ;  /* 0x000000ffff087224 */ /* 0x000fe400078e000b */
[----:B------:R-:W-:Y:S01]  /*3260*/  IMAD.IADD R25, R3, 0x1, R9 ;  /* 0x0000000103197824 */ /* 0x000fe200078e0209 */
[----:B------:R-:W-:-:S07]  /*3270*/  MOV R9, R32 ;  /* 0x0000002000097202 */ /* 0x000fce0000000f00 */
.L_x_51:
[----:B------:R-:W-:Y:S05]  /*3280*/  BSYNC.RECONVERGENT B1 ;  /* 0x0000000000017941 */ /* 0x000fea0003800200 */
.L_x_49:
[----:B------:R-:W1:Y:S02]  /*3290*/  LDCU.64 UR4, c[0x0][0x398] ;  /* 0x00007300ff0477ac */ /* 0x000e640008000a00 */
[----:B-1----:R-:W-:-:S04]  /*32a0*/  LEA R26, P0, R12, UR4, 0x2 ;  /* 0x000000040c1a7c11 */ /* 0x002fc8000f8010ff */
[----:B------:R-:W-:-:S06]  /*32b0*/  LEA.HI.X R27, R12, UR5, R25, 0x2, P0 ;  /* 0x000000050c1b7c11 */ /* 0x000fcc00080f1419 */
[----:B------:R-:W2:Y:S01]  /*32c0*/  LDG.E R27, desc[UR16][R26.64] ;  /* 0x000000101a1b7981 */ /* 0x000ea2000c1e1900 */
[----:B------:R-:W-:Y:S01]  /*32d0*/  LOP3.LUT R3, R9, UR9, RZ, 0xfc, !PT ;  /* 0x0000000909037c12 */ /* 0x000fe2000f8efcff */
[----:B------:R-:W-:Y:S03]  /*32e0*/  BSSY.RECONVERGENT B1, `(.L_x_52) ;  /* 0x000002c000017945 */ /* 0x000fe60003800200 */
[----:B------:R-:W-:Y:S01]  /*32f0*/  ISETP.NE.U32.AND P0, PT, R3, RZ, PT ;  /* 0x000000ff0300720c */ /* 0x000fe20003f05070 */
[----:B--2---:R1:W-:-:S12]  /*3300*/  STL [R34+0x4], R27 ;  /* 0x0000041b22007387 */ /* 0x0043d80000100800 */
[----:B------:R-:W-:Y:S05]  /*3310*/  @P0 BRA `(.L_x_53) ;  /* 0x0000000000600947 */ /* 0x000fea0003800000 */
[----:B------:R-:W2:Y:S01]  /*3320*/  I2F.U32.RP R9, R33 ;  /* 0x0000002100097306 */ /* 0x000ea20000209000 */
[----:B------:R-:W-:Y:S02]  /*3330*/  ISETP.NE.U32.AND P2, PT, R33, RZ, PT ;  /* 0x000000ff2100720c */ /* 0x000fe40003f45070 */
[----:B------:R-:W-:-:S05]  /*3340*/  MOV R25, RZ ;  /* 0x000000ff00197202 */ /* 0x000fca0000000f00 */
[----:B--2---:R-:W2:Y:S02]  /*3350*/  MUFU.RCP R9, R9 ;  /* 0x0000000900097308 */ /* 0x004ea40000001000 */
[----:B--2---:R-:W-:Y:S02]  /*3360*/  VIADD R26, R9, 0xffffffe ;  /* 0x0ffffffe091a7836 */ /* 0x004fe40000000000 */
[----:B------:R-:W-:-:S04]  /*3370*/  IMAD.MOV.U32 R9, RZ, RZ, RZ ;  /* 0x000000ffff097224 */ /* 0x000fc800078e00ff */
[----:B-1----:R1:W2:Y:S02]  /*3380*/  F2I.FTZ.U32.TRUNC.NTZ R27, R26 ;  /* 0x0000001a001b7305 */ /* 0x0022a4000021f000 */
        /* <DEDUP_REMOVED lines=14> */
[----:B------:R-:W-:Y:S02]  /*3470*/  IMAD R12, R33, R12, R8 ;  /* 0x0000000c210c7224 */ /* 0x000fe400078e0208 */
[----:B------:R-:W-:Y:S01]  /*3480*/  IMAD.MOV.U32 R8, RZ, RZ, R3 ;  /* 0x000000ffff087224 */ /* 0x000fe200078e0003 */
[----:B------:R-:W-:Y:S06]  /*3490*/  BRA `(.L_x_54) ;  /* 0x0000000000407947 */ /* 0x000fec0003800000 */
.L_x_53:
[----:B------:R-:W-:Y:S01]  /*34a0*/  MOV R12, R8 ;  /* 0x00000008000c7202 */ /* 0x000fe20000000f00 */
[----:B------:R-:W-:Y:S01]  /*34b0*/  IMAD.MOV.U32 R3, RZ, RZ, R9 ;  /* 0x000000ffff037224 */ /* 0x000fe200078e0009 */
[----:B------:R-:W-:Y:S01]  /*34c0*/  MOV R26, 0x34f0 ;  /* 0x000034f0001a7802 */ /* 0x000fe20000000f00 */
[----:B------:R-:W-:-:S07]  /*34d0*/  IMAD.U32 R25, RZ, RZ, UR9 ;  /* 0x00000009ff197e24 */ /* 0x000fce000f8e00ff */
[----:B01----:R-:W-:Y:S05]  /*34e0*/  CALL.REL.NOINC `($__internal_0_$__cuda_sm20_div_u64) ;  /* 0x0000003400a47944 */ /* 0x003fea0003c00000 */
[----:B------:R-:W0:Y:S01]  /*34f0*/  LDCU UR4, c[0x0][0x3a0] ;  /* 0x00007400ff0477ac */ /* 0x000e220008000800 */
[----:B------:R-:W-:-:S05]  /*3500*/  IADD3 R3, P0, PT, RZ, -R11, RZ ;  /* 0x8000000bff037210 */ /* 0x000fca0007f1e0ff */
[----:B------:R-:W-:Y:S01]  /*3510*/  IMAD.X R12, RZ, RZ, ~R32, P0 ;  /* 0x000000ffff0c7224 */ /* 0x000fe200000e0e20 */
[----:B0-----:R-:W-:-:S05]  /*3520*/  MOV R33, UR4 ;  /* 0x0000000400217c02 */ /* 0x001fca0008000f00 */
[-C--:B------:R-:W-:Y:S02]  /*3530*/  IMAD R12, R12, R33.reuse, RZ ;  /* 0x000000210c0c7224 */ /* 0x080fe400078e02ff */
[----:B------:R-:W-:-:S04]  /*3540*/  IMAD.WIDE.U32 R8, R3, R33, R8 ;  /* 0x0000002103087225 */ /* 0x000fc800078e0008 */
[----:B------:R-:W-:Y:S02]  /*3550*/  IMAD R3, R3, UR9, R12 ;  /* 0x0000000903037c24 */ /* 0x000fe4000f8e020c */
[----:B------:R-:W-:Y:S02]  /*3560*/  IMAD.MOV.U32 R12, RZ, RZ, R8 ;  /* 0x000000ffff0c7224 */ /* 0x000fe400078e0008 */
[----:B------:R-:W-:Y:S01]  /*3570*/  IMAD.MOV.U32 R8, RZ, RZ, R11 ;  /* 0x000000ffff087224 */ /* 0x000fe200078e000b */
[----:B------:R-:W-:Y:S01]  /*3580*/  IADD3 R25, PT, PT, R3, R9, RZ ;  /* 0x0000000903197210 */ /* 0x000fe20007ffe0ff */
[----:B------:R-:W-:-:S07]  /*3590*/  IMAD.MOV.U32 R9, RZ, RZ, R32 ;  /* 0x000000ffff097224 */ /* 0x000fce00078e0020 */
.L_x_54:
[----:B------:R-:W-:Y:S05]  /*35a0*/  BSYNC.RECONVERGENT B1 ;  /* 0x0000000000017941 */ /* 0x000fea0003800200 */
.L_x_52:
        /* <DEDUP_REMOVED lines=10> */
[----:B------:R-:W-:Y:S01]  /*3650*/  IMAD.MOV.U32 R26, RZ, RZ, RZ ;  /* 0x000000ffff1a7224 */ /* 0x000fe200078e00ff */
[----:B------:R-:W-:-:S06]  /*3660*/  ISETP.NE.U32.AND P2, PT, R33, RZ, PT ;  /* 0x000000ff2100720c */ /* 0x000fcc0003f45070 */
[----:B--2---:R-:W1:Y:S02]  /*3670*/  MUFU.RCP R3, R3 ;  /* 0x0000000300037308 */ /* 0x004e640000001000 */
[----:B-1----:R-:W-:Y:S01]  /*3680*/  IADD3 R27, PT, PT, R3, 0xffffffe, RZ ;  /* 0x0ffffffe031b7810 */ /* 0x002fe20007ffe0ff */
[----:B------:R-:W-:-:S05]  /*3690*/  IMAD.MOV.U32 R3, RZ, RZ, RZ ;  /* 0x000000ffff037224 */ /* 0x000fca00078e00ff */
[----:B------:R-:W1:Y:S02]  /*36a0*/  F2I.FTZ.U32.TRUNC.NTZ R27, R27 ;  /* 0x0000001b001b7305 */ /* 0x000e64000021f000 */
[----:B-1----:R-:W-:-:S04]  /*36b0*/  IMAD.MOV R12, RZ, RZ, -R27 ;  /* 0x000000ffff0c7224 */ /* 0x002fc800078e0a1b */
[----:B------:R-:W-:-:S04]  /*36c0*/  IMAD R9, R12, R33, RZ ;  /* 0x000000210c097224 */ /* 0x000fc800078e02ff */
        /* <DEDUP_REMOVED lines=8> */
[----:B------:R-:W-:-:S12]  /*3750*/  HFMA2 R26, -RZ, RZ, 0, 0 ;  /* 0x00000000ff1a7431 */ /* 0x000fd800000001ff */
[----:B------:R-:W-:Y:S02]  /*3760*/  @P1 IADD3 R12, PT, PT, R12, 0x1, RZ ;  /* 0x000000010c0c1810 */ /* 0x000fe40007ffe0ff */
[----:B------:R-:W-:-:S05]  /*3770*/  @!P2 LOP3.LUT R12, RZ, R33, RZ, 0x33, !PT ;  /* 0x00000021ff0ca212 */ /* 0x000fca00078e33ff */
[----:B------:R-:W-:-:S04]  /*3780*/  IMAD.MOV R11, RZ, RZ, -R12 ;  /* 0x000000ffff0b7224 */ /* 0x000fc800078e0a0c */
[----:B------:R-:W-:Y:S01]  /*3790*/  IMAD R11, R33, R11, R8 ;  /* 0x0000000b210b7224 */ /* 0x000fe200078e0208 */
[----:B------:R-:W-:Y:S06]  /*37a0*/  BRA `(.L_x_57) ;  /* 0x0000000000407947 */ /* 0x000fec0003800000 */
.L_x_56:
        /* <DEDUP_REMOVED lines=16> */
.L_x_57:
[----:B------:R-:W-:Y:S05]  /*38b0*/  BSYNC.RECONVERGENT B1 ;  /* 0x0000000000017941 */ /* 0x000fea0003800200 */
.L_x_55:
[----:B------:R-:W1:Y:S02]  /*38c0*/  LDCU.64 UR4, c[0x0][0x398] ;  /* 0x00007300ff0477ac */ /* 0x000e640008000a00 */
[----:B-1----:R-:W-:-:S04]  /*38d0*/  LEA R8, P0, R11, UR4, 0x2 ;  /* 0x000000040b087c11 */ /* 0x002fc8000f8010ff */
[----:B------:R-:W-:-:S06]  /*38e0*/  LEA.HI.X R9, R11, UR5, R26, 0x2, P0 ;  /* 0x000000050b097c11 */ /* 0x000fcc00080f141a */
[----:B------:R-:W2:Y:S01]  /*38f0*/  LDG.E R9, desc[UR16][R8.64] ;  /* 0x0000001008097981 */ /* 0x000ea2000c1e1900 */
[----:B------:R-:W-:-:S03]  /*3900*/  VIADD R10, R10, 0x4 ;  /* 0x000000040a0a7836 */ /* 0x000fc60000000000 */
[----:B--2---:R1:W-:Y:S04]  /*3910*/  STL [R34+0xc], R9 ;  /* 0x00000c0922007387 */ /* 0x0043e80000100800 */
.L_x_45:
[----:B------:R-:W-:-:S13]  /*3920*/  ISETP.NE.AND P0, PT, R28, RZ, PT ;  /* 0x000000ff1c00720c */ /* 0x000fda0003f05270 */
[----:B------:R-:W-:Y:S05]  /*3930*/  @!P0 BRA `(.L_x_17) ;  /* 0x0000000800248947 */ /* 0x000fea0003800000 */
[----:B------:R-:W-:-:S13]  /*3940*/  ISETP.NE.AND P0, PT, R28, 0x1, PT ;  /* 0x000000011c00780c */ /* 0x000fda0003f05270 */
[----:B------:R-:W-:Y:S05]  /*3950*/  @!P0 BRA `(.L_x_58) ;  /* 0x0000000400908947 */ /* 0x000fea0003800000 */
[----:B------:R-:W-:Y:S01]  /*3960*/  LOP3.LUT R8, R3, UR9, RZ, 0xfc, !PT ;  /* 0x0000000903087c12 */ /* 0x000fe2000f8efcff */
[----:B------:R-:W-:Y:S03]  /*3970*/  BSSY.RECONVERGENT B1, `(.L_x_59) ;  /* 0x000002a000017945 */ /* 0x000fe60003800200 */
[----:B------:R-:W-:-:S13]  /*3980*/  ISETP.NE.U32.AND P0, PT, R8, RZ, PT ;  /* 0x000000ff0800720c */ /* 0x000fda0003f05070 */
[----:B------:R-:W-:Y:S05]  /*3990*/  @P0 BRA `(.L_x_60) ;  /* 0x00000000005c0947 */ /* 0x000fea0003800000 */
[----:B------:R-:W2:Y:S01]  /*39a0*/  I2F.U32.RP R3, R33 ;  /* 0x0000002100037306 */ /* 0x000ea20000209000 */
[----:B------:R-:W-:Y:S01]  /*39b0*/  ISETP.NE.U32.AND P2, PT, R33, RZ, PT ;  /* 0x000000ff2100720c */ /* 0x000fe20003f45070 */
[----:B-1----:R-:W-:-:S06]  /*39c0*/  IMAD.MOV.U32 R34, RZ, RZ, RZ ;  /* 0x000000ffff227224 */ /* 0x002fcc00078e00ff */
[----:B--2---:R-:W1:Y:S02]  /*39d0*/  MUFU.RCP R3, R3 ;  /* 0x0000000300037308 */ /* 0x004e640000001000 */
[----:B-1----:R-:W-:-:S06]  /*39e0*/  VIADD R8, R3, 0xffffffe ;  /* 0x0ffffffe03087836 */ /* 0x002fcc0000000000 */
[----:B------:R1:W2:Y:S02]  /*39f0*/  F2I.FTZ.U32.TRUNC.NTZ R9, R8 ;  /* 0x0000000800097305 */ /* 0x0002a4000021f000 */
[----:B-1----:R-:W-:Y:S01]  /*3a00*/  IMAD.MOV.U32 R8, RZ, RZ, RZ ;  /* 0x000000ffff087224 */ /* 0x002fe200078e00ff */
[----:B--2---:R-:W-:-:S05]  /*3a10*/  IADD3 R26, PT, PT, RZ, -R9, RZ ;  /* 0x80000009ff1a7210 */ /* 0x004fca0007ffe0ff */
[----:B------:R-:W-:-:S04]  /*3a20*/  IMAD R11, R26, R33, RZ ;  /* 0x000000211a0b7224 */ /* 0x000fc800078e02ff */
[----:B------:R-:W-:-:S06]  /*3a30*/  IMAD.HI.U32 R11, R9, R11, R8 ;  /* 0x0000000b090b7227 */ /* 0x000fcc00078e0008 */
[----:B------:R-:W-:-:S04]  /*3a40*/  IMAD.HI.U32 R8, R11, R12, RZ ;  /* 0x0000000c0b087227 */ /* 0x000fc800078e00ff */
[----:B------:R-:W-:-:S04]  /*3a50*/  IMAD.MOV R9, RZ, RZ, -R8 ;  /* 0x000000ffff097224 */ /* 0x000fc800078e0a08 */
[----:B------:R-:W-:Y:S02]  /*3a60*/  IMAD R26, R33, R9, R12 ;  /* 0x00000009211a7224 */ /* 0x000fe400078e020c */
[----:B------:R-:W-:-:S03]  /*3a70*/  IMAD.MOV.U32 R9, RZ, RZ, RZ ;  /* 0x000000ffff097224 */ /* 0x000fc600078e00ff */
[----:B------:R-:W-:-:S13]  /*3a80*/  ISETP.GE.U32.AND P0, PT, R26, R33, PT ;  /* 0x000000211a00720c */ /* 0x000fda0003f06070 */
[----:B------:R-:W-:Y:S01]  /*3a90*/  @P0 IADD3 R26, PT, PT, R26, -R33, RZ ;  /* 0x800000211a1a0210 */ /* 0x000fe20007ffe0ff */
[----:B------:R-:W-:-:S03]  /*3aa0*/  @P0 VIADD R8, R8, 0x1 ;  /* 0x0000000108080836 */ /* 0x000fc60000000000 */
[----:B------:R-:W-:-:S13]  /*3ab0*/  ISETP.GE.U32.AND P1, PT, R26, R33, PT ;  /* 0x000000211a00720c */ /* 0x000fda0003f26070 */
[----:B------:R-:W-:Y:S01]  /*3ac0*/  @P1 VIADD R8, R8, 0x1 ;  /* 0x0000000108081836 */ /* 0x000fe20000000000 */
[----:B------:R-:W-:-:S04]  /*3ad0*/  @!P2 LOP3.LUT R8, RZ, R33, RZ, 0x33, !PT ;  /* 0x00000021ff08a212 */ /* 0x000fc800078e33ff */
[----:B------:R-:W-:-:S05]  /*3ae0*/  IADD3 R3, PT, PT, -R8, RZ, RZ ;  /* 0x000000ff08037210 */ /* 0x000fca0007ffe1ff */
[----:B------:R-:W-:Y:S01]  /*3af0*/  IMAD R3, R33, R3, R12 ;  /* 0x0000000321037224 */ /* 0x000fe200078e020c */
[----:B------:R-:W-:Y:S06]  /*3b00*/  BRA `(.L_x_61) ;  /* 0x0000000000407947 */ /* 0x000fec0003800000 */
.L_x_60:
[----:B------:R-:W-:Y:S02]  /*3b10*/  MOV R25, UR9 ;  /* 0x0000000900197c02 */ /* 0x000fe40008000f00 */
[----:B------:R-:W-:-:S07]  /*3b20*/  MOV R26, 0x3b40 ;  /* 0x00003b40001a7802 */ /* 0x000fce0000000f00 */
[----:B01-3--:R-:W-:Y:S05]  /*3b30*/  CALL.REL.NOINC `($__internal_0_$__cuda_sm20_div_u64) ;  /* 0x0000003000107944 */ /* 0x00bfea0003c00000 */
[----:B------:R-:W0:Y:S01]  /*3b40*/  LDCU UR4, c[0x0][0x3a0] ;  /* 0x00007400ff0477ac */ /* 0x000e220008000800 */
[----:B------:R-:W-:Y:S01]  /*3b50*/  IADD3 R25, P0, PT, RZ, -R11, RZ ;  /* 0x8000000bff197210 */ /* 0x000fe20007f1e0ff */
[----:B------:R-:W-:-:S04]  /*3b60*/  IMAD.MOV.U32 R9, RZ, RZ, R3 ;  /* 0x000000ffff097224 */ /* 0x000fc800078e0003 */
[----:B------:R-:W-:Y:S02]  /*3b70*/  IMAD.X R8, RZ, RZ, ~R32, P0 ;  /* 0x000000ffff087224 */ /* 0x000fe400000e0e20 */
[----:B0-----:R-:W-:-:S04]  /*3b80*/  IMAD.U32 R33, RZ, RZ, UR4 ;  /* 0x00000004ff217e24 */ /* 0x001fc8000f8e00ff */
[----:B------:R-:W-:Y:S01]  /*3b90*/  IMAD R26, R8, R33, RZ ;  /* 0x00000021081a7224 */ /* 0x000fe200078e02ff */
[----:B------:R-:W-:-:S05]  /*3ba0*/  MOV R8, R12 ;  /* 0x0000000c00087202 */ /* 0x000fca0000000f00 */
[----:B------:R-:W-:-:S04]  /*3bb0*/  IMAD.WIDE.U32 R8, R25, R33, R8 ;  /* 0x0000002119087225 */ /* 0x000fc800078e0008 */
[----:B------:R-:W-:Y:S02]  /*3bc0*/  IMAD R25, R25, UR9, R26 ;  /* 0x0000000919197c24 */ /* 0x000fe4000f8e021a */
[----:B------:R-:W-:Y:S02]  /*3bd0*/  IMAD.MOV.U32 R3, RZ, RZ, R8 ;  /* 0x000000ffff037224 */ /* 0x000fe400078e0008 */
[----:B------:R-:W-:Y:S01]  /*3be0*/  IMAD.MOV.U32 R8, RZ, RZ, R11 ;  /* 0x000000ffff087224 */ /* 0x000fe200078e000b */
[----:B------:R-:W-:Y:S01]  /*3bf0*/  IADD3 R34, PT, PT, R25, R9, RZ ;  /* 0x0000000919227210 */ /* 0x000fe20007ffe0ff */
[----:B------:R-:W-:-:S07]  /*3c00*/  IMAD.MOV.U32 R9, RZ, RZ, R32 ;  /* 0x000000ffff097224 */ /* 0x000fce00078e0020 */
.L_x_61:
[----:B---3--:R-:W-:Y:S05]  /*3c10*/  BSYNC.RECONVERGENT B1 ;  /* 0x0000000000017941 */ /* 0x008fea0003800200 */
.L_x_59:
[----:B------:R-:W1:Y:S02]  /*3c20*/  LDCU.64 UR4, c[0x0][0x398] ;  /* 0x00007300ff0477ac */ /* 0x000e640008000a00 */
[----:B-1----:R-:W-:-:S04]  /*3c30*/  LEA R26, P0, R3, UR4, 0x2 ;  /* 0x00000004031a7c11 */ /* 0x002fc8000f8010ff */
[----:B------:R-:W-:-:S06]  /*3c40*/  LEA.HI.X R27, R3, UR5, R34, 0x2, P0 ;  /* 0x00000005031b7c11 */ /* 0x000fcc00080f1422 */
[----:B------:R-:W2:Y:S01]  /*3c50*/  LDG.E R27, desc[UR16][R26.64] ;  /* 0x000000101a1b7981 */ /* 0x000ea2000c1e1900 */
[----:B------:R-:W-:Y:S01]  /*3c60*/  LEA R34, R10, R17, 0x2 ;  /* 0x000000110a227211 */ /* 0x000fe200078e10ff */
[----:B------:R-:W-:Y:S01]  /*3c70*/  BSSY.RECONVERGENT B1, `(.L_x_62) ;  /* 0x000002c000017945 */ /* 0x000fe20003800200 */
[----:B------:R-:W-:-:S04]  /*3c80*/  LOP3.LUT R3, R9, UR9, RZ, 0xfc, !PT ;  /* 0x0000000909037c12 */ /* 0x000fc8000f8efcff */
[----:B------:R-:W-:Y:S01]  /*3c90*/  ISETP.NE.U32.AND P0, PT, R3, RZ, PT ;  /* 0x000000ff0300720c */ /* 0x000fe20003f05070 */
[----:B--2---:R1:W-:-:S12]  /*3ca0*/  STL [R34], R27 ;  /* 0x0000001b22007387 */ /* 0x0043d80000100800 */
[----:B------:R-:W-:Y:S05]  /*3cb0*/  @P0 BRA `(.L_x_63) ;  /* 0x00000000005c0947 */ /* 0x000fea0003800000 */
[----:B------:R-:W2:Y:S01]  /*3cc0*/  I2F.U32.RP R3, R33 ;  /* 0x0000002100037306 */ /* 0x000ea20000209000 */
[----:B0-----:R-:W-:Y:S01]  /*3cd0*/  HFMA2 R24, -RZ, RZ, 0, 0 ;  /* 0x00000000ff187431 */ /* 0x001fe200000001ff */
[----:B------:R-:W-:-:S06]  /*3ce0*/  ISETP.NE.U32.AND P2, PT, R33, RZ, PT ;  /* 0x000000ff2100720c */ /* 0x000fcc0003f45070 */
[----:B--2---:R-:W0:Y:S02]  /*3cf0*/  MUFU.RCP R3, R3 ;  /* 0x0000000300037308 */ /* 0x004e240000001000 */
[----:B0-----:R-:W-:Y:S01]  /*3d00*/  VIADD R25, R3, 0xffffffe ;  /* 0x0ffffffe03197836 */ /* 0x001fe20000000000 */
[----:B------:R-:W-:-:S05]  /*3d10*/  MOV R3, RZ ;  /* 0x000000ff00037202 */ /* 0x000fca0000000f00 */
[----:B------:R-:W0:Y:S02]  /*3d20*/  F2I.FTZ.U32.TRUNC.NTZ R25, R25 ;  /* 0x0000001900197305 */ /* 0x000e24000021f000 */
[----:B0-----:R-:W-:-:S04]  /*3d30*/  IMAD.MOV R12, RZ, RZ, -R25 ;  /* 0x000000ffff0c7224 */ /* 0x001fc800078e0a19 */
        /* <DEDUP_REMOVED lines=8> */
[----:B------:R-:W-:Y:S01]  /*3dc0*/  ISETP.GE.U32.AND P1, PT, R24, R33, PT ;  /* 0x000000211800720c */ /* 0x000fe20003f26070 */
[----:B------:R-:W-:-:S12]  /*3dd0*/  IMAD.MOV.U32 R24, RZ, RZ, RZ ;  /* 0x000000ffff187224 */ /* 0x000fd800078e00ff */
[----:B------:R-:W-:Y:S01]  /*3de0*/  @P1 VIADD R12, R12, 0x1 ;  /* 0x000000010c0c1836 */ /* 0x000fe20000000000 */
[----:B------:R-:W-:-:S05]  /*3df0*/  @!P2 LOP3.LUT R12, RZ, R33, RZ, 0x33, !PT ;  /* 0x00000021ff0ca212 */ /* 0x000fca00078e33ff */
[----:B------:R-:W-:-:S04]  /*3e00*/  IMAD.MOV R11, RZ, RZ, -R12 ;  /* 0x000000ffff0b7224 */ /* 0x000fc800078e0a0c */
[----:B------:R-:W-:Y:S01]  /*3e10*/  IMAD R11, R33, R11, R8 ;  /* 0x0000000b210b7224 */ /* 0x000fe200078e0208 */
[----:B------:R-:W-:Y:S06]  /*3e20*/  BRA `(.L_x_64) ;  /* 0x0000000000407947 */ /* 0x000fec0003800000 */
.L_x_63:
[----:B------:R-:W-:Y:S01]  /*3e30*/  IMAD.MOV.U32 R12, RZ, RZ, R8 ;  /* 0x000000ffff0c7224 */ /* 0x000fe200078e0008 */
[----:B------:R-:W-:Y:S01]  /*3e40*/  MOV R3, R9 ;  /* 0x0000000900037202 */ /* 0x000fe20000000f00 */
[----:B------:R-:W-:Y:S01]  /*3e50*/  IMAD.U32 R25, RZ, RZ, UR9 ;  /* 0x00000009ff197e24 */ /* 0x000fe2000f8e00ff */
[----:B------:R-:W-:-:S07]  /*3e60*/  MOV R26, 0x3e80 ;  /* 0x00003e80001a7802 */ /* 0x000fce0000000f00 */
[----:B01----:R-:W-:Y:S05]  /*3e70*/  CALL.REL.NOINC `($__internal_0_$__cuda_sm20_div_u64) ;  /* 0x0000002c00407944 */ /* 0x003fea0003c00000 */
[----:B------:R-:W0:Y:S01]  /*3e80*/  LDCU UR4, c[0x0][0x3a0] ;  /* 0x00007400ff0477ac */ /* 0x000e220008000800 */
[----:B------:R-:W-:-:S04]  /*3e90*/  IADD3 R3, P0, PT, RZ, -R11, RZ ;  /* 0x8000000bff037210 */ /* 0x000fc80007f1e0ff */
[----:B------:R-:W-:Y:S01]  /*3ea0*/  IADD3.X R12, PT, PT, RZ, ~R32, RZ, P0, !PT ;  /* 0x80000020ff0c7210 */ /* 0x000fe200007fe4ff */
[----:B0-----:R-:W-:-:S04]  /*3eb0*/  IMAD.U32 R33, RZ, RZ, UR4 ;  /* 0x00000004ff217e24 */ /* 0x001fc8000f8e00ff */
[-C--:B------:R-:W-:Y:S02]  /*3ec0*/  IMAD R12, R12, R33.reuse, RZ ;  /* 0x000000210c0c7224 */ /* 0x080fe400078e02ff */
[----:B------:R-:W-:-:S04]  /*3ed0*/  IMAD.WIDE.U32 R8, R3, R33, R8 ;  /* 0x0000002103087225 */ /* 0x000fc800078e0008 */
[----:B------:R-:W-:Y:S02]  /*3ee0*/  IMAD R3, R3, UR9, R12 ;  /* 0x0000000903037c24 */ /* 0x000fe4000f8e020c */
[----:B------:R-:W-:Y:S02]  /*3ef0*/  IMAD.MOV.U32 R12, RZ, RZ, R11 ;  /* 0x000000ffff0c7224 */ /* 0x000fe400078e000b */
[----:B------:R-:W-:Y:S01]  /*3f00*/  IMAD.MOV.U32 R11, RZ, RZ, R8 ;  /* 0x000000ffff0b7224 */ /* 0x000fe200078e0008 */
[----:B------:R-:W-:Y:S01]  /*3f10*/  IADD3 R24, PT, PT, R3, R9, RZ ;  /* 0x0000000903187210 */ /* 0x000fe20007ffe0ff */
[----:B------:R-:W-:-:S07]  /*3f20*/  IMAD.MOV.U32 R3, RZ, RZ, R32 ;  /* 0x000000ffff037224 */ /* 0x000fce00078e0020 */
.L_x_64:
[----:B------:R-:W-:Y:S05]  /*3f30*/  BSYNC.RECONVERGENT B1 ;  /* 0x0000000000017941 */ /* 0x000fea0003800200 */
.L_x_62:
[----:B------:R-:W0:Y:S02]  /*3f40*/  LDCU.64 UR4, c[0x0][0x398] ;  /* 0x00007300ff0477ac */ /* 0x000e240008000a00 */
[----:B0-----:R-:W-:-:S04]  /*3f50*/  LEA R8, P0, R11, UR4, 0x2 ;  /* 0x000000040b087c11 */ /* 0x001fc8000f8010ff */
[----:B------:R-:W-:-:S06]  /*3f60*/  LEA.HI.X R9, R11, UR5, R24, 0x2, P0 ;  /* 0x000000050b097c11 */ /* 0x000fcc00080f1418 */
[----:B------:R-:W2:Y:S01]  /*3f70*/  LDG.E R9, desc[UR16][R8.64] ;  /* 0x0000001008097981 */ /* 0x000ea2000c1e1900 */
[----:B------:R-:W-:-:S03]  /*3f80*/  VIADD R10, R10, 0x2 ;  /* 0x000000020a0a7836 */ /* 0x000fc60000000000 */
[----:B--2---:R2:W-:Y:S04]  /*3f90*/  STL [R34+0x4], R9 ;  /* 0x0000040922007387 */ /* 0x0045e80000100800 */
.L_x_58:
[----:B------:R-:W-:-:S13]  /*3fa0*/  ISETP.NE.AND P0, PT, R2, RZ, PT ;  /* 0x000000ff0200720c */ /* 0x000fda0003f05270 */
[----:B------:R-:W-:Y:S05]  /*3fb0*/  @!P0 BRA `(.L_x_17) ;  /* 0x0000000000848947 */ /* 0x000fea0003800000 */
[----:B------:R-:W-:Y:S01]  /*3fc0*/  LOP3.LUT R2, R3, UR9, RZ, 0xfc, !PT ;  /* 0x0000000903027c12 */ /* 0x000fe2000f8efcff */
[----:B------:R-:W-:Y:S03]  /*3fd0*/  BSSY.RECONVERGENT B1, `(.L_x_65) ;  /* 0x0000019000017945 */ /* 0x000fe60003800200 */
[----:B------:R-:W-:-:S13]  /*3fe0*/  ISETP.NE.U32.AND P0, PT, R2, RZ, PT ;  /* 0x000000ff0200720c */ /* 0x000fda0003f05070 */
[----:B------:R-:W-:Y:S05]  /*3ff0*/  @P0 BRA `(.L_x_66) ;  /* 0x00000000004c0947 */ /* 0x000fea0003800000 */
[----:B------:R-:W4:Y:S01]  /*4000*/  I2F.U32.RP R8, R33 ;  /* 0x0000002100087306 */ /* 0x000f220000209000 */
[----:B------:R-:W-:-:S07]  /*4010*/  ISETP.NE.U32.AND P1, PT, R33, RZ, PT ;  /* 0x000000ff2100720c */ /* 0x000fce0003f25070 */
[----:B----4-:R-:W4:Y:S02]  /*4020*/  MUFU.RCP R8, R8 ;  /* 0x0000000800087308 */ /* 0x010f240000001000 */
[----:B----4-:R-:W-:-:S06]  /*4030*/  IADD3 R3, PT, PT, R8, 0xffffffe, RZ ;  /* 0x0ffffffe08037810 */ /* 0x010fcc0007ffe0ff */
[----:B------:R-:W4:Y:S02]  /*4040*/  F2I.FTZ.U32.TRUNC.NTZ R3, R3 ;  /* 0x0000000300037305 */ /* 0x000f24000021f000 */
[----:B----4-:R-:W-:-:S04]  /*4050*/  IMAD.MOV R2, RZ, RZ, -R3 ;  /* 0x000000ffff027224 */ /* 0x010fc800078e0a03 */
[----:B-12---:R-:W-:Y:S02]  /*4060*/  IMAD R9, R2, R33, RZ ;  /* 0x0000002102097224 */ /* 0x006fe400078e02ff */
[----:B------:R-:W-:-:S04]  /*4070*/  IMAD.MOV.U32 R2, RZ, RZ, RZ ;  /* 0x000000ffff027224 */ /* 0x000fc800078e00ff */
[----:B------:R-:W-:-:S04]  /*4080*/  IMAD.HI.U32 R9, R3, R9, R2 ;  /* 0x0000000903097227 */ /* 0x000fc800078e0002 */
[----:B------:R-:W-:Y:S02]  /*4090*/  HFMA2 R3, -RZ, RZ, 0, 0 ;  /* 0x00000000ff037431 */ /* 0x000fe400000001ff */
[----:B------:R-:W-:-:S05]  /*40a0*/  IMAD.HI.U32 R2, R9, R12, RZ ;  /* 0x0000000c09027227 */ /* 0x000fca00078e00ff */
[----:B------:R-:W-:-:S05]  /*40b0*/  IADD3 R2, PT, PT, -R2, RZ, RZ ;  /* 0x000000ff02027210 */ /* 0x000fca0007ffe1ff */
[----:B------:R-:W-:-:S05]  /*40c0*/  IMAD R2, R33, R2, R12 ;  /* 0x0000000221027224 */ /* 0x000fca00078e020c */
[----:B------:R-:W-:-:S13]  /*40d0*/  ISETP.GE.U32.AND P0, PT, R2, R33, PT ;  /* 0x000000210200720c */ /* 0x000fda0003f06070 */
[----:B------:R-:W-:-:S05]  /*40e0*/  @P0 IMAD.IADD R2, R2, 0x1, -R33 ;  /* 0x0000000102020824 */ /* 0x000fca00078e0a21 */
[----:B------:R-:W-:-:S13]  /*40f0*/  ISETP.GE.U32.AND P0, PT, R2, R33, PT ;  /* 0x000000210200720c */ /* 0x000fda0003f06070 */
[----:B------:R-:W-:Y:S01]  /*4100*/  @P0 IMAD.IADD R2, R2, 0x1, -R33 ;  /* 0x0000000102020824 */ /* 0x000fe200078e0a21 */
[----:B------:R-:W-:Y:S01]  /*4110*/  @!P1 LOP3.LUT R2, RZ, R33, RZ, 0x33, !PT ;  /* 0x00000021ff029212 */ /* 0x000fe200078e33ff */
[----:B------:R-:W-:Y:S06]  /*4120*/  BRA `(.L_x_67) ;  /* 0x00000000000c7947 */ /* 0x000fec0003800000 */
.L_x_66:
[----:B------:R-:W-:Y:S01]  /*4130*/  IMAD.MOV.U32 R11, RZ, RZ, R3 ;  /* 0x000000ffff0b7224 */ /* 0x000fe200078e0003 */
[----:B0-----:R-:W-:-:S07]  /*4140*/  MOV R24, 0x4160 ;  /* 0x0000416000187802 */ /* 0x001fce0000000f00 */
[----:B-123--:R-:W-:Y:S05]  /*4150*/  CALL.REL.NOINC `($__internal_1_$__cuda_sm20_rem_u64) ;  /* 0x0000002c00947944 */ /* 0x00efea0003c00000 */
.L_x_67:
[----:B---3--:R-:W-:Y:S05]  /*4160*/  BSYNC.RECONVERGENT B1 ;  /* 0x0000000000017941 */ /* 0x008fea0003800200 */
.L_x_65:
[----:B------:R-:W1:Y:S02]  /*4170*/  LDCU.64 UR4, c[0x0][0x398] ;  /* 0x00007300ff0477ac */ /* 0x000e640008000a00 */
[----:B-1----:R-:W-:-:S04]  /*4180*/  LEA R8, P0, R2, UR4, 0x2 ;  /* 0x0000000402087c11 */ /* 0x002fc8000f8010ff */
[----:B------:R-:W-:-:S05]  /*4190*/  LEA.HI.X R9, R2, UR5, R3, 0x2, P0 ;  /* 0x0000000502097c11 */ /* 0x000fca00080f1403 */
[----:B------:R-:W2:Y:S01]  /*41a0*/  LDG.E R8, desc[UR16][R8.64] ;  /* 0x0000001008087981 */ /* 0x000ea2000c1e1900 */
[----:B------:R-:W-:-:S05]  /*41b0*/  IMAD R3, R10, 0x4, R17 ;  /* 0x000000040a037824 */ /* 0x000fca00078e0211 */
[----:B--2---:R4:W-:Y:S02]  /*41c0*/  STL [R3], R8 ;  /* 0x0000000803007387 */ /* 0x0049e40000100800 */
.L_x_17:
[----:B------:R-:W5:Y:S01]  /*41d0*/  LDCU UR4, c[0x3][0xc] ;  /* 0x00c00180ff0477ac */ /* 0x000f620008000800 */
[----:B------:R-:W-:Y:S01]  /*41e0*/  BSSY.RECONVERGENT B1, `(.L_x_68) ;  /* 0x0000244000017945 */ /* 0x000fe20003800200 */
[----:B-----5:R-:W-:-:S09]  /*41f0*/  UISETP.GE.AND UP0, UPT, UR4, 0x1, UPT ;  /* 0x000000010400788c */ /* 0x020fd2000bf06270 */
[----:B------:R-:W-:Y:S05]  /*4200*/  BRA.U !UP0, `(.L_x_69) ;  /* 0x0000000908e07547 */ /* 0x000fea000b800000 */
[----:B------:R-:W-:Y:S01]  /*4210*/  PRMT R2, RZ, 0x7610, R2 ;  /* 0x00007610ff027816 */ /* 0x000fe20000000002 */
[----:B------:R-:W-:Y:S01]  /*4220*/  UMOV UR4, URZ ;  /* 0x000000ff00047c82 */ /* 0x000fe20008000000 */
[----:B----4-:R-:W-:Y:S02]  /*4230*/  PRMT R3, RZ, 0x7610, R3 ;  /* 0x00007610ff037816 */ /* 0x010fe40000000003 */
[----:B-1----:R-:W-:-:S07]  /*4240*/  PRMT R26, RZ, 0x7610, R26 ;  /* 0x00007610ff1a7816 */ /* 0x002fce000000001a */
.L_x_75:
[----:B0-2---:R-:W0:Y:S01]  /*4250*/  LDC R9, c[0x3][0xc] ;  /* 0x00c00300ff097b82 */ /* 0x005e220000000800 */
[----:B------:R-:W-:Y:S02]  /*4260*/  UIADD3 UR5, UPT, UPT, UR4, 0x1, URZ ;  /* 0x0000000104057890 */ /* 0x000fe4000fffe0ff */
[----:B------:R-:W-:-:S04]  /*4270*/  MOV R12, UR4 ;  /* 0x00000004000c7c02 */ /* 0x000fc80008000f00 */
[----:B------:R-:W-:Y:S01]  /*4280*/  ISETP.NE.AND P0, PT, R29, UR5, PT ;  /* 0x000000051d007c0c */ /* 0x000fe2000bf05270 */
[----:B------:R-:W-:Y:S01]  /*4290*/  UMOV UR4, UR5 ;  /* 0x0000000500047c82 */ /* 0x000fe20008000000 */
[----:B0-----:R-:W-:-:S13]  /*42a0*/  ISETP.LE.AND P1, PT, R9, UR5, PT ;  /* 0x0000000509007c0c */ /* 0x001fda000bf23270 */
[----:B-----5:R-:W-:Y:S05]  /*42b0*/  @P1 BRA `(.L_x_70) ;  /* 0x0000000800a01947 */ /* 0x020fea0003800000 */
[----:B------:R-:W-:-:S06]  /*42c0*/  IMAD R8, R12, 0x4, R17 ;  /* 0x000000040c087824 */ /* 0x000fcc00078e0211 */
[----:B------:R-:W5:Y:S01]  /*42d0*/  LDL R8, [R8] ;  /* 0x0000000008087983 */ /* 0x000f620000100800 */
[----:B------:R-:W-:Y:S02]  /*42e0*/  VIADDMNMX R9, R12, 0x2, R9, !PT ;  /* 0x000000020c097846 */ /* 0x000fe40007800109 */
[----:B------:R-:W-:Y:S02]  /*42f0*/  LOP3.LUT R10, RZ, R12, RZ, 0x33, !PT ;  /* 0x0000000cff0a7212 */ /* 0x000fe400078e33ff */
[C---:B------:R-:W-:Y:S02]  /*4300*/  IADD3 R11, PT, PT, R9.reuse, -0x2, -R12 ;  /* 0xfffffffe090b7810 */ /* 0x040fe40007ffe80c */
[----:B------:R-:W-:Y:S01]  /*4310*/  MOV R12, UR4 ;  /* 0x00000004000c7c02 */ /* 0x000fe20008000f00 */
[----:B------:R-:W-:Y:S01]  /*4320*/  IMAD.IADD R25, R9, 0x1, R10 ;  /* 0x0000000109197824 */ /* 0x000fe200078e020a */
[----:B------:R-:W-:Y:S02]  /*4330*/  ISETP.GE.U32.AND P2, PT, R11, 0xf, PT ;  /* 0x0000000f0b00780c */ /* 0x000fe40003f46070 */
[----:B------:R-:W-:-:S02]  /*4340*/  LOP3.LUT R24, R2, 0x7, RZ, 0x3c, !PT ;  /* 0x0000000702187812 */ /* 0x000fc400078e3cff */
[----:B------:R-:W-:-:S09]  /*4350*/  LOP3.LUT P1, RZ, R25, 0xf, RZ, 0xc0, !PT ;  /* 0x0000000f19ff7812 */ /* 0x000fd2000782c0ff */
[----:B------:R-:W-:Y:S05]  /*4360*/  @!P2 BRA `(.L_x_71) ;  /* 0x00000004001ca947 */ /* 0x000fea0003800000 */
[----:B------:R-:W-:Y:S01]  /*4370*/  LOP3.LUT R11, R25, 0xfffffff0, RZ, 0xc0, !PT ;  /* 0xfffffff0190b7812 */ /* 0x000fe200078ec0ff */
[----:B------:R-:W-:-:S07]  /*4380*/  IMAD.U32 R12, RZ, RZ, UR4 ;  /* 0x00000004ff0c7e24 */ /* 0x000fce000f8e00ff */
.L_x_72:
[----:B------:R-:W-:-:S05]  /*4390*/  IMAD R32, R12, 0x4, R17 ;  /* 0x000000040c207824 */ /* 0x000fca00078e0211 */
[----:B------:R-:W2:Y:S04]  /*43a0*/  LDL R49, [R32] ;  /* 0x0000000020317983 */ /* 0x000ea80000100800 */
[----:B------:R-:W4:Y:S04]  /*43b0*/  LDL R51, [R32+0x4] ;  /* 0x0000040020337983 */ /* 0x000f280000100800 */
[----:B------:R-:W3:Y:S04]  /*43c0*/  LDL R53, [R32+0x8] ;  /* 0x0000080020357983 */ /* 0x000ee80000100800 */
        /* <DEDUP_REMOVED lines=12> */
[----:B------:R0:W3:Y:S01]  /*4490*/  LDL R43, [R32+0x3c] ;  /* 0x00003c00202b7983 */ /* 0x0000e20000100800 */
[----:B------:R-:W-:Y:S01]  /*44a0*/  IADD3 R12, PT, PT, R12, 0x10, RZ ;  /* 0x000000100c0c7810 */ /* 0x000fe20007ffe0ff */
[C---:B--2--5:R-:W-:Y:S01]  /*44b0*/  FADD R34, R8.reuse, -R49 ;  /* 0x8000003108227221 */ /* 0x064fe20000000000 */
[----:B----4-:R-:W-:-:S04]  /*44c0*/  FADD R36, R8, -R51 ;  /* 0x8000003308247221 */ /* 0x010fc80000000000 */
[-C--:B------:R-:W-:Y:S01]  /*44d0*/  FSETP.GT.AND P3, PT, |R34|, R31.reuse, PT ;  /* 0x0000001f2200720b */ /* 0x080fe20003f64200 */
[----:B---3--:R-:W-:Y:S01]  /*44e0*/  FADD R34, R8, -R53 ;  /* 0x8000003508227221 */ /* 0x008fe20000000000 */
[-C--:B------:R-:W-:Y:S02]  /*44f0*/  FSETP.GT.AND P2, PT, |R36|, R31.reuse, PT ;  /* 0x0000001f2400720b */ /* 0x080fe40003f44200 */
[----:B------:R-:W-:Y:S01]  /*4500*/  SEL R26, R26, 0x1, !P3 ;  /* 0x000000011a1a7807 */ /* 0x000fe20005800000 */
[----:B------:R-:W-:Y:S01]  /*4510*/  FADD R38, R8, -R38 ;  /* 0x8000002608267221 */ /* 0x000fe20000000000 */
[-C--:B------:R-:W-:Y:S02]  /*4520*/  FSETP.GT.AND P3, PT, |R34|, R31.reuse, PT ;  /* 0x0000001f2200720b */ /* 0x080fe40003f64200 */
[----:B------:R-:W-:Y:S01]  /*4530*/  SEL R26, R26, 0x1, !P2 ;  /* 0x000000011a1a7807 */ /* 0x000fe20005000000 */
[----:B------:R-:W-:Y:S01]  /*4540*/  FADD R40, R8, -R40 ;  /* 0x8000002808287221 */ /* 0x000fe20000000000 */
[----:B------:R-:W-:-:S02]  /*4550*/  FSETP.GT.AND P2, PT, |R38|, R31, PT ;  /* 0x0000001f2600720b */ /* 0x000fc40003f44200 */
[----:B------:R-:W-:Y:S01]  /*4560*/  SEL R26, R26, 0x1, !P3 ;  /* 0x000000011a1a7807 */ /* 0x000fe20005800000 */
[----:B------:R-:W-:Y:S01]  /*4570*/  FADD R42, R8, -R42 ;  /* 0x8000002a082a7221 */ /* 0x000fe20000000000 */
[-C--:B------:R-:W-:Y:S02]  /*4580*/  FSETP.GT.AND P3, PT, |R40|, R31.reuse, PT ;  /* 0x0000001f2800720b */ /* 0x080fe40003f64200 */
[----:B------:R-:W-:Y:S01]  /*4590*/  SEL R34, R26, 0x1, !P2 ;  /* 0x000000011a227807 */ /* 0x000fe20005000000 */
[----:B------:R-:W-:Y:S01]  /*45a0*/  FADD R26, R8, -R47 ;  /* 0x8000002f081a7221 */ /* 0x000fe20000000000 */
[-C--:B------:R-:W-:Y:S02]  /*45b0*/  FSETP.GT.AND P2, PT, |R42|, R31.reuse, PT ;  /* 0x0000001f2a00720b */ /* 0x080fe40003f44200 */
[----:B------:R-:W-:Y:S01]  /*45c0*/  SEL R34, R34, 0x1, !P3 ;  /* 0x0000000122227807 */ /* 0x000fe20005800000 */
[----:B0-----:R-:W-:Y:S01]  /*45d0*/  FADD R32, R8, -R45 ;  /* 0x8000002d08207221 */ /* 0x001fe20000000000 */
        /* <DEDUP_REMOVED lines=15> */
[-C--:B------:R-:W-:Y:S01]  /*46d0*/  FSETP.GT.AND P2, PT, |R32|, R31.reuse, PT ;  /* 0x0000001f2000720b */ /* 0x080fe20003f44200 */
[----:B------:R-:W-:Y:S01]  /*46e0*/  FADD R32, R8, -R25 ;  /* 0x8000001908207221 */ /* 0x000fe20000000000 */
[----:B------:R-:W-:Y:S02]  /*46f0*/  SEL R25, R34, 0x1, !P3 ;  /* 0x0000000122197807 */ /* 0x000fe40005800000 */
[-C--:B------:R-:W-:Y:S01]  /*4700*/  FSETP.GT.AND P3, PT, |R26|, R31.reuse, PT ;  /* 0x0000001f1a00720b */ /* 0x080fe20003f64200 */
[----:B------:R-:W-:Y:S01]  /*4710*/  IMAD.IADD R26, R10, 0x1, R12 ;  /* 0x000000010a1a7824 */ /* 0x000fe200078e020c */
[----:B------:R-:W-:Y:S01]  /*4720*/  SEL R25, R25, 0x1, !P2 ;  /* 0x0000000119197807 */ /* 0x000fe20005000000 */
[----:B------:R-:W-:Y:S01]  /*4730*/  FADD R27, R8, -R27 ;  /* 0x8000001b081b7221 */ /* 0x000fe20000000000 */
[----:B------:R-:W-:Y:S01]  /*4740*/  FSETP.GT.AND P2, PT, |R32|, R31, PT ;  /* 0x0000001f2000720b */ /* 0x000fe20003f44200 */
[----:B------:R-:W-:Y:S01]  /*4750*/  FADD R34, R8, -R43 ;  /* 0x8000002b08227221 */ /* 0x000fe20000000000 */
[----:B------:R-:W-:-:S04]  /*4760*/  SEL R25, R25, 0x1, !P3 ;  /* 0x0000000119197807 */ /* 0x000fc80005800000 */
[----:B------:R-:W-:Y:S02]  /*4770*/  SEL R25, R25, 0x1, !P2 ;  /* 0x0000000119197807 */ /* 0x000fe40005000000 */
[----:B------:R-:W-:Y:S02]  /*4780*/  ISETP.NE.AND P2, PT, R26, R11, PT ;  /* 0x0000000b1a00720c */ /* 0x000fe40003f45270 */
[----:B------:R-:W-:-:S04]  /*4790*/  FMNMX R34, |R27|, |R34|, !PT ;  /* 0x400000221b227209 */ /* 0x000fc80007800200 */
[----:B------:R-:W-:-:S04]  /*47a0*/  FSETP.GT.AND P3, PT, R34, R31, PT ;  /* 0x0000001f2200720b */ /* 0x000fc80003f64000 */
[----:B------:R-:W-:-:S04]  /*47b0*/  SEL R25, R25, 0x1, !P3 ;  /* 0x0000000119197807 */ /* 0x000fc80005800000 */
[----:B------:R-:W-:Y:S01]  /*47c0*/  PRMT R26, R25, 0x7610, R26 ;  /* 0x00007610191a7816 */ /* 0x000fe2000000001a */
[----:B------:R-:W-:Y:S06]  /*47d0*/  @P2 BRA `(.L_x_72) ;  /* 0xfffffff800ec2947 */ /* 0x000fec000383ffff */
.L_x_71:
[----:B------:R-:W-:Y:S01]  /*47e0*/  IMAD.IADD R24, R24, 0x1, R9 ;  /* 0x0000000118187824 */ /* 0x000fe200078e0209 */
[----:B------:R-:W-:Y:S06]  /*47f0*/  @!P1 BRA `(.L_x_70) ;  /* 0x0000000400509947 */ /* 0x000fec0003800000 */
[----:B------:R-:W-:-:S04]  /*4800*/  LOP3.LUT R10, RZ, R3, RZ, 0x33, !PT ;  /* 0x00000003ff0a7212 */ /* 0x000fc800078e33ff */
[----:B------:R-:W-:-:S04]  /*4810*/  IADD3 R10, PT, PT, R9, R10, RZ ;  /* 0x0000000a090a7210 */ /* 0x000fc80007ffe0ff */
[----:B------:R-:W-:-:S04]  /*4820*/  LOP3.LUT R10, R10, 0xf, RZ, 0xc0, !PT ;  /* 0x0000000f0a0a7812 */ /* 0x000fc800078ec0ff */
[C---:B------:R-:W-:Y:S01]  /*4830*/  LOP3.LUT P1, RZ, R10.reuse, 0x7, RZ, 0xc0, !PT ;  /* 0x000000070aff7812 */ /* 0x040fe2000782c0ff */
[----:B------:R-:W-:-:S05]  /*4840*/  VIADD R9, R10, 0xffffffff ;  /* 0xffffffff0a097836 */ /* 0x000fca0000000000 */
[----:B------:R-:W-:-:S13]  /*4850*/  ISETP.GE.U32.AND P2, PT, R9, 0x7, PT ;  /* 0x000000070900780c */ /* 0x000fda0003f46070 */
[----:B------:R-:W-:Y:S05]  /*4860*/  @!P2 BRA `(.L_x_73) ;  /* 0x000000000088a947 */ /* 0x000fea0003800000 */
        /* <DEDUP_REMOVED lines=8> */
[----:B------:R-:W3:Y:S01]  /*48f0*/  LDL R41, [R9+0x1c] ;  /* 0x00001c0009297983 */ /* 0x000ee20000100800 */
        /* <DEDUP_REMOVED lines=17> */
[----:B------:R-:W-:Y:S02]  /*4a10*/  FSETP.GT.AND P2, PT, |R26|, R31, PT ;  /* 0x0000001f1a00720b */ /* 0x000fe40003f44200 */
[----:B------:R-:W-:Y:S01]  /*4a20*/  SEL R11, R11, 0x1, !P3 ;  /* 0x000000010b0b7807 */ /* 0x000fe20005800000 */
[----:B------:R-:W-:-:S03]  /*4a30*/  FADD R32, R8, -R41 ;  /* 0x8000002908207221 */ /* 0x000fc60000000000 */
[----:B------:R-:W-:Y:S02]  /*4a40*/  SEL R11, R11, 0x1, !P2 ;  /* 0x000000010b0b7807 */ /* 0x000fe40005000000 */
[----:B------:R-:W-:-:S04]  /*4a50*/  FMNMX R32, |R39|, |R32|, !PT ;  /* 0x4000002027207209 */ /* 0x000fc80007800200 */
[----:B------:R-:W-:-:S04]  /*4a60*/  FSETP.GT.AND P3, PT, R32, R31, PT ;  /* 0x0000001f2000720b */ /* 0x000fc80003f64000 */
[----:B------:R-:W-:-:S04]  /*4a70*/  SEL R11, R11, 0x1, !P3 ;  /* 0x000000010b0b7807 */ /* 0x000fc80005800000 */
[----:B------:R-:W-:-:S07]  /*4a80*/  PRMT R26, R11, 0x7610, R26 ;  /* 0x000076100b1a7816 */ /* 0x000fce000000001a */
.L_x_73:
[----:B------:R-:W-:Y:S05]  /*4a90*/  @!P1 BRA `(.L_x_70) ;  /* 0x0000000000a89947 */ /* 0x000fea0003800000 */
[----:B------:R-:W-:-:S04]  /*4aa0*/  LOP3.LUT R24, R24, 0xffff, RZ, 0xc0, !PT ;  /* 0x0000ffff18187812 */ /* 0x000fc800078ec0ff */
[C---:B------:R-:W-:Y:S02]  /*4ab0*/  LOP3.LUT R9, R24.reuse, 0x7, RZ, 0xc0, !PT ;  /* 0x0000000718097812 */ /* 0x040fe400078ec0ff */
[----:B------:R-:W-:-:S03]  /*4ac0*/  LOP3.LUT R24, R24, 0x3, RZ, 0xc0, !PT ;  /* 0x0000000318187812 */ /* 0x000fc600078ec0ff */
[----:B------:R-:W-:Y:S01]  /*4ad0*/  VIADD R9, R9, 0xffffffff ;  /* 0xffffffff09097836 */ /* 0x000fe20000000000 */
[----:B------:R-:W-:-:S04]  /*4ae0*/  ISETP.NE.AND P1, PT, R24, RZ, PT ;  /* 0x000000ff1800720c */ /* 0x000fc80003f25270 */
[----:B------:R-:W-:-:S13]  /*4af0*/  ISETP.GE.U32.AND P2, PT, R9, 0x3, PT ;  /* 0x000000030900780c */ /* 0x000fda0003f46070 */
[----:B------:R-:W-:Y:S05]  /*4b00*/  @!P2 BRA `(.L_x_74) ;  /* 0x000000000044a947 */ /* 0x000fea0003800000 */
[----:B------:R-:W-:-:S05]  /*4b10*/  IMAD R9, R12, 0x4, R17 ;  /* 0x000000040c097824 */ /* 0x000fca00078e0211 */
[----:B------:R-:W2:Y:S04]  /*4b20*/  LDL R11, [R9] ;  /* 0x00000000090b7983 */ /* 0x000ea80000100800 */
[----:B------:R-:W4:Y:S04]  /*4b30*/  LDL R25, [R9+0x4] ;  /* 0x0000040009197983 */ /* 0x000f280000100800 */
[----:B------:R-:W3:Y:S04]  /*4b40*/  LDL R27, [R9+0x8] ;  /* 0x00000800091b7983 */ /* 0x000ee80000100800 */
[----:B------:R-:W3:Y:S01]  /*4b50*/  LDL R33, [R9+0xc] ;  /* 0x00000c0009217983 */ /* 0x000ee20000100800 */
[----:B------:R-:W-:Y:S01]  /*4b60*/  IADD3 R12, PT, PT, R12, 0x4, RZ ;  /* 0x000000040c0c7810 */ /* 0x000fe20007ffe0ff */
[C---:B--2--5:R-:W-:Y:S01]  /*4b70*/  FADD R10, R8.reuse, -R11 ;  /* 0x8000000b080a7221 */ /* 0x064fe20000000000 */
[----:B----4-:R-:W-:-:S04]  /*4b80*/  FADD R32, R8, -R25 ;  /* 0x8000001908207221 */ /* 0x010fc80000000000 */
[-C--:B------:R-:W-:Y:S01]  /*4b90*/  FSETP.GT.AND P3, PT, |R10|, R31.reuse, PT ;  /* 0x0000001f0a00720b */ /* 0x080fe20003f64200 */
[----:B---3--:R-:W-:Y:S01]  /*4ba0*/  FADD R27, R8, -R27 ;  /* 0x8000001b081b7221 */ /* 0x008fe20000000000 */
[----:B------:R-:W-:Y:S02]  /*4bb0*/  FSETP.GT.AND P2, PT, |R32|, R31, PT ;  /* 0x0000001f2000720b */ /* 0x000fe40003f44200 */
[----:B------:R-:W-:Y:S01]  /*4bc0*/  SEL R26, R26, 0x1, !P3 ;  /* 0x000000011a1a7807 */ /* 0x000fe20005800000 */
[----:B------:R-:W-:-:S03]  /*4bd0*/  FADD R34, R8, -R33 ;  /* 0x8000002108227221 */ /* 0x000fc60000000000 */
[----:B------:R-:W-:Y:S02]  /*4be0*/  SEL R26, R26, 0x1, !P2 ;  /* 0x000000011a1a7807 */ /* 0x000fe40005000000 */
[----:B------:R-:W-:-:S04]  /*4bf0*/  FMNMX R10, |R27|, |R34|, !PT ;  /* 0x400000221b0a7209 */ /* 0x000fc80007800200 */
[----:B------:R-:W-:-:S04]  /*4c00*/  FSETP.GT.AND P3, PT, R10, R31, PT ;  /* 0x0000001f0a00720b */ /* 0x000fc80003f64000 */
[----:B------:R-:W-:-:S09]  /*4c10*/  SEL R26, R26, 0x1, !P3 ;  /* 0x000000011a1a7807 */ /* 0x000fd20005800000 */
.L_x_74:
[----:B------:R-:W-:Y:S05]  /*4c20*/  @!P1 BRA `(.L_x_70) ;  /* 0x0000000000449947 */ /* 0x000fea0003800000 */
[----:B------:R-:W-:-:S05]  /*4c30*/  IMAD R12, R12, 0x4, R17 ;  /* 0x000000040c0c7824 */ /* 0x000fca00078e0211 */
[----:B------:R-:W2:Y:S01]  /*4c40*/  LDL R9, [R12] ;  /* 0x000000000c097983 */ /* 0x000ea20000100800 */
[----:B------:R-:W-:Y:S01]  /*4c50*/  ISETP.NE.AND P2, PT, R24, 0x1, PT ;  /* 0x000000011800780c */ /* 0x000fe20003f45270 */
[----:B--2--5:R-:W-:-:S05]  /*4c60*/  FADD R10, R8, -R9 ;  /* 0x80000009080a7221 */ /* 0x024fca0000000000 */
[----:B------:R-:W-:-:S04]  /*4c70*/  FSETP.GT.AND P1, PT, |R10|, R31, PT ;  /* 0x0000001f0a00720b */ /* 0x000fc80003f24200 */
[----:B------:R-:W-:-:S03]  /*4c80*/  SEL R26, R26, 0x1, !P1 ;  /* 0x000000011a1a7807 */ /* 0x000fc60004800000 */
[----:B------:R-:W-:Y:S06]  /*4c90*/  @!P2 BRA `(.L_x_70) ;  /* 0x000000000028a947 */ /* 0x000fec0003800000 */
[----:B------:R-:W-:Y:S01]  /*4ca0*/  ISETP.NE.AND P2, PT, R24, 0x2, PT ;  /* 0x000000021800780c */ /* 0x000fe20003f45270 */
[----:B------:R-:W2:-:S12]  /*4cb0*/  LDL R9, [R12+0x4] ;  /* 0x000004000c097983 */ /* 0x000e980000100800 */
[----:B------:R-:W4:Y:S01]  /*4cc0*/  @P2 LDL R11, [R12+0x8] ;  /* 0x000008000c0b2983 */ /* 0x000f220000100800 */
[----:B--2---:R-:W-:-:S05]  /*4cd0*/  FADD R10, R8, -R9 ;  /* 0x80000009080a7221 */ /* 0x004fca0000000000 */
[----:B------:R-:W-:-:S04]  /*4ce0*/  FSETP.GT.AND P1, PT, |R10|, R31, PT ;  /* 0x0000001f0a00720b */ /* 0x000fc80003f24200 */
[----:B------:R-:W-:Y:S01]  /*4cf0*/  SEL R26, R26, 0x1, !P1 ;  /* 0x000000011a1a7807 */ /* 0x000fe20004800000 */
[----:B----4-:R-:W-:-:S05]  /*4d00*/  @P2 FADD R8, R8, -R11 ;  /* 0x8000000b08082221 */ /* 0x010fca0000000000 */
[----:B------:R-:W-:-:S04]  /*4d10*/  @P2 FSETP.GT.AND P1, PT, |R8|, R31, PT ;  /* 0x0000001f0800220b */ /* 0x000fc80003f24200 */
[----:B------:R-:W-:-:S04]  /*4d20*/  @P2 SEL R8, R26, 0x1, !P1 ;  /* 0x000000011a082807 */ /* 0x000fc80004800000 */
[----:B------:R-:W-:-:S07]  /*4d30*/  @P2 PRMT R26, R8, 0x7610, R26 ;  /* 0x00007610081a2816 */ /* 0x000fce000000001a */
.L_x_70:
[----:B------:R-:W-:Y:S01]  /*4d40*/  VIADD R3, R3, 0x1 ;  /* 0x0000000103037836 */ /* 0x000fe20000000000 */
[----:B------:R-:W-:Y:S01]  /*4d50*/  IADD3 R2, PT, PT, R2, 0x1, RZ ;  /* 0x0000000102027810 */ /* 0x000fe20007ffe0ff */
[----:B------:R-:W-:Y:S06]  /*4d60*/  @P0 BRA `(.L_x_75) ;  /* 0xfffffff400380947 */ /* 0x000fec000383ffff */
[----:B------:R-:W-:-:S13]  /*4d70*/  LOP3.LUT P0, RZ, R26, 0xff, RZ, 0xc0, !PT ;  /* 0x000000ff1aff7812 */ /* 0x000fda000780c0ff */
[----:B------:R-:W-:Y:S05]  /*4d80*/  @P0 BRA `(.L_x_76) ;  /* 0x0000001800240947 */ /* 0x000fea0003800000 */
.L_x_69:
[----:B------:R-:W0:Y:S01]  /*4d90*/  LDCU UR4, c[0x3][URZ] ;  /* 0x00c00000ff0477ac */ /* 0x000e220008000800 */
[----:B------:R-:W-:Y:S01]  /*4da0*/  IMAD.MOV.U32 R33, RZ, RZ, RZ ;  /* 0x000000ffff217224 */ /* 0x000fe200078e00ff */
[----:B0-----:R-:W-:-:S09]  /*4db0*/  UISETP.GE.AND UP0, UPT, UR4, 0x1, UPT ;  /* 0x000000010400788c */ /* 0x001fd2000bf06270 */
[----:B------:R-:W-:Y:S05]  /*4dc0*/  BRA.U !UP0, `(.L_x_77) ;  /* 0x0000001908007547 */ /* 0x000fea000b800000 */
[----:B-1----:R0:W5:Y:S04]  /*4dd0*/  LDL.128 R24, [R1+0x20] ;  /* 0x0000200001187983 */ /* 0x0021680000100c00 */
[----:B--2-45:R0:W5:Y:S01]  /*4de0*/  LDL.128 R8, [R1+0x30] ;  /* 0x0000300001087983 */ /* 0x0341620000100c00 */
[----:B------:R-:W-:Y:S02]  /*4df0*/  HFMA2 R12, -RZ, RZ, 0, 0 ;  /* 0x00000000ff0c7431 */ /* 0x000fe400000001ff */
[----:B------:R-:W-:-:S07]  /*4e00*/  IMAD.MOV.U32 R33, RZ, RZ, RZ ;  /* 0x000000ffff217224 */ /* 0x000fce00078e00ff */
.L_x_96:
[----:B------:R-:W1:Y:S08]  /*4e10*/  LDC.64 R34, c[0x0][0x390] ;  /* 0x0000e400ff227b82 */ /* 0x000e700000000a00 */
[----:B------:R-:W2:Y:S08]  /*4e20*/  LDC.64 R36, c[0x0][0x388] ;  /* 0x0000e200ff247b82 */ /* 0x000eb00000000a00 */
[----:B------:R-:W4:Y:S01]  /*4e30*/  S2UR UR5, SR_CgaCtaId ;  /* 0x00000000000579c3 */ /* 0x000f220000008800 */
[----:B-1----:R-:W-:Y:S01]  /*4e40*/  IMAD.WIDE.U32 R34, R12, 0x10, R34 ;  /* 0x000000100c227825 */ /* 0x002fe200078e0022 */
[----:B------:R-:W-:-:S06]  /*4e50*/  UMOV UR4, 0x400 ;  /* 0x0000040000047882 */ /* 0x000fcc0000000000 */
[----:B------:R-:W1:Y:S01]  /*4e60*/  LDC R32, c[0x3][0x8] ;  /* 0x00c00200ff207b82 */ /* 0x000e620000000800 */
[----:B------:R-:W3:Y:S01]  /*4e70*/  LDG.E R39, desc[UR16][R34.64] ;  /* 0x0000001022277981 */ /* 0x000ee2000c1e1900 */
[----:B--2---:R-:W-:-:S05]  /*4e80*/  IMAD.WIDE.U32 R36, R12, 0x10, R36 ;  /* 0x000000100c247825 */ /* 0x004fca00078e0024 */
[----:B-----5:R2:W5:Y:S01]  /*4e90*/  LDG.E R45, desc[UR16][R36.64] ;  /* 0x00000010242d7981 */ /* 0x020562000c1e1900 */
[----:B------:R-:W-:Y:S01]  /*4ea0*/  BSSY.RECONVERGENT B2, `(.L_x_78) ;  /* 0x0000046000027945 */ /* 0x000fe20003800200 */
[----:B----4-:R-:W-:-:S06]  /*4eb0*/  ULEA UR4, UR5, UR4, 0x18 ;  /* 0x0000000405047291 */ /* 0x010fcc000f8ec0ff */
[C---:B------:R-:W-:Y:S01]  /*4ec0*/  LEA R2, R12.reuse, UR4, 0x2 ;  /* 0x000000040c027c11 */ /* 0x040fe2000f8e10ff */
[----:B------:R-:W-:Y:S02]  /*4ed0*/  VIADD R12, R12, 0x1 ;  /* 0x000000010c0c7836 */ /* 0x000fe40000000000 */
[----:B-1----:R-:W-:Y:S02]  /*4ee0*/  FADD R3, R32, R32 ;  /* 0x0000002020037221 */ /* 0x002fe40000000000 */
[----:B------:R-:W1:Y:S01]  /*4ef0*/  LDCU UR4, c[0x3][URZ] ;  /* 0x00c00000ff0477ac */ /* 0x000e620008000800 */
[----:B------:R-:W4:Y:S01]  /*4f00*/  LDS R2, [R2] ;  /* 0x0000000002027984 */ /* 0x000f220000000800 */
[----:B-1----:R-:W-:Y:S01]  /*4f10*/  ISETP.NE.AND P0, PT, R12, UR4, PT ;  /* 0x000000040c007c0c */ /* 0x002fe2000bf05270 */
[----:B----4-:R-:W-:-:S04]  /*4f20*/  FMUL R40, R2, R3 ;  /* 0x0000000302287220 */ /* 0x010fc80000400000 */
[----:B---3--:R-:W-:-:S04]  /*4f30*/  FFMA R39, R24, R40, R39 ;  /* 0x0000002818277223 */ /* 0x008fc80000000027 */
[----:B------:R-:W-:-:S04]  /*4f40*/  FFMA R43, R8, R32, R39 ;  /* 0x00000020082b7223 */ /* 0x000fc80000000027 */
[C---:B------:R-:W-:Y:S01]  /*4f50*/  FMUL R44, R43.reuse, 0.63661974668502807617 ;  /* 0x3f22f9832b2c7820 */ /* 0x040fe20000400000 */
[----:B------:R-:W-:-:S05]  /*4f60*/  FSETP.GE.AND P1, PT, |R43|, 105615, PT ;  /* 0x47ce47802b00780b */ /* 0x000fca0003f26200 */
[----:B------:R-:W1:Y:S02]  /*4f70*/  F2I.NTZ R44, R44 ;  /* 0x0000002c002c7305 */ /* 0x000e640000203100 */
[----:B-1----:R-:W-:-:S05]  /*4f80*/  I2FP.F32.S32 R38, R44 ;  /* 0x0000002c00267245 */ /* 0x002fca0000201400 */
[----:B------:R-:W-:-:S04]  /*4f90*/  FFMA R3, R38, -1.5707962512969970703, R43 ;  /* 0xbfc90fda26037823 */ /* 0x000fc8000000002b */
[----:B------:R-:W-:-:S04]  /*4fa0*/  FFMA R3, R38, -7.5497894158615963534e-08, R3 ;  /* 0xb3a2216826037823 */ /* 0x000fc80000000003 */
[----:B------:R-:W-:Y:S01]  /*4fb0*/  FFMA R2, R38, -5.3903029534742383927e-15, R3 ;  /* 0xa7c234c526027823 */ /* 0x000fe20000000003 */
[----:B--2---:R-:W-:Y:S06]  /*4fc0*/  @!P1 BRA `(.L_x_79) ;  /* 0x0000000000cc9947 */ /* 0x004fec0003800000 */
[----:B------:R-:W-:-:S13]  /*4fd0*/  FSETP.NEU.AND P1, PT, |R43|, +INF , PT ;  /* 0x7f8000002b00780b */ /* 0x000fda0003f2d200 */
[----:B------:R-:W-:Y:S01]  /*4fe0*/  @!P1 FMUL R2, RZ, R43 ;  /* 0x0000002bff029220 */ /* 0x000fe20000400000 */
[----:B------:R-:W-:Y:S01]  /*4ff0*/  @!P1 IMAD.MOV.U32 R44, RZ, RZ, RZ ;  /* 0x000000ffff2c9224 */ /* 0x000fe200078e00ff */
[----:B------:R-:W-:Y:S06]  /*5000*/  @!P1 BRA `(.L_x_79) ;  /* 0x0000000000bc9947 */ /* 0x000fec0003800000 */
[----:B------:R-:W-:Y:S01]  /*5010*/  SHF.L.U32 R2, R43, 0x8, RZ ;  /* 0x000000082b027819 */ /* 0x000fe200000006ff */
[----:B------:R-:W-:Y:S01]  /*5020*/  IMAD.MOV.U32 R41, RZ, RZ, RZ ;  /* 0x000000ffff297224 */ /* 0x000fe200078e00ff */
[----:B------:R-:W-:Y:S01]  /*5030*/  UMOV UR4, URZ ;  /* 0x000000ff00047c82 */ /* 0x000fe20008000000 */
[----:B------:R-:W-:Y:S01]  /*5040*/  IMAD.MOV.U32 R47, RZ, RZ, RZ ;  /* 0x000000ffff2f7224 */ /* 0x000fe200078e00ff */
[----:B------:R-:W-:-:S07]  /*5050*/  LOP3.LUT R51, R2, 0x80000000, RZ, 0xfc, !PT ;  /* 0x8000000002337812 */ /* 0x000fce00078efcff */
.L_x_80:
[----:B-1----:R-:W1:Y:S02]  /*5060*/  LDC.64 R2, c[0x4][RZ] ;  /* 0x01000000ff027b82 */ /* 0x002e640000000a00 */
[----:B-1----:R-:W-:-:S05]  /*5070*/  IMAD.WIDE.U32 R38, R47, 0x4, R2 ;  /* 0x000000042f267825 */ /* 0x002fca00078e0002 */
[----:B------:R-:W2:Y:S01]  /*5080*/  LDG.E.CONSTANT R2, desc[UR16][R38.64] ;  /* 0x0000001026027981 */ /* 0x000ea2000c1e9900 */
[C---:B------:R-:W-:Y:S02]  /*5090*/  LEA R42, R47.reuse, UR18, 0x2 ;  /* 0x000000122f2a7c11 */ /* 0x040fe4000f8e10ff */
[----:B------:R-:W-:-:S04]  /*50a0*/  IADD3 R47, PT, PT, R47, 0x1, RZ ;  /* 0x000000012f2f7810 */ /* 0x000fc80007ffe0ff */
[----:B------:R-:W-:Y:S01]  /*50b0*/  ISETP.NE.AND P1, PT, R47, 0x6, PT ;  /* 0x000000062f00780c */ /* 0x000fe20003f25270 */
[----:B--2---:R-:W-:-:S03]  /*50c0*/  IMAD.WIDE.U32 R2, R2, R51, RZ ;  /* 0x0000003302027225 */ /* 0x004fc600078e00ff */
[----:B------:R-:W-:-:S04]  /*50d0*/  IADD3 R49, P2, PT, R2, R41, RZ ;  /* 0x0000002902317210 */ /* 0x000fc80007f5e0ff */
[----:B------:R-:W-:Y:S01]  /*50e0*/  IADD3.X R41, PT, PT, R3, UR4, RZ, P2, !PT ;  /* 0x0000000403297c10 */ /* 0x000fe200097fe4ff */
[----:B------:R1:W-:Y:S04]  /*50f0*/  STL [R42], R49 ;  /* 0x000000312a007387 */ /* 0x0003e80000100800 */
[----:B------:R-:W-:Y:S05]  /*5100*/  @P1 BRA `(.L_x_80) ;  /* 0xfffffffc00d41947 */ /* 0x000fea000383ffff */
[----:B------:R-:W-:Y:S01]  /*5110*/  SHF.R.U32.HI R38, RZ, 0x17, R43 ;  /* 0x00000017ff267819 */ /* 0x000fe2000001162b */
[----:B------:R2:W-:Y:S03]  /*5120*/  STL [R1+0x18], R41 ;  /* 0x0000182901007387 */ /* 0x0005e60000100800 */
[C---:B------:R-:W-:Y:S02]  /*5130*/  LOP3.LUT R2, R38.reuse, 0xe0, RZ, 0xc0, !PT ;  /* 0x000000e026027812 */ /* 0x040fe400078ec0ff */
[----:B------:R-:W-:-:S03]  /*5140*/  LOP3.LUT P1, RZ, R38, 0x1f, RZ, 0xc0, !PT ;  /* 0x0000001f26ff7812 */ /* 0x000fc6000782c0ff */
[----:B------:R-:W-:-:S05]  /*5150*/  VIADD R2, R2, 0xffffff80 ;  /* 0xffffff8002027836 */ /* 0x000fca0000000000 */
[----:B------:R-:W-:-:S05]  /*5160*/  SHF.R.U32.HI R2, RZ, 0x5, R2 ;  /* 0x00000005ff027819 */ /* 0x000fca0000011602 */
[----:B------:R-:W-:-:S05]  /*5170*/  IMAD R39, R2, -0x4, R1 ;  /* 0xfffffffc02277824 */ /* 0x000fca00078e0201 */
[----:B-1----:R-:W3:Y:S04]  /*5180*/  LDL R42, [R39+0x18] ;  /* 0x00001800272a7983 */ /* 0x002ee80000100800 */
[----:B------:R-:W3:Y:S04]  /*5190*/  LDL R3, [R39+0x14] ;  /* 0x0000140027037983 */ /* 0x000ee80000100800 */
[----:B------:R-:W4:Y:S01]  /*51a0*/  @P1 LDL R2, [R39+0x10] ;  /* 0x0000100027021983 */ /* 0x000f220000100800 */
[----:B------:R-:W-:Y:S01]  /*51b0*/  LOP3.LUT R38, R38, 0x1f, RZ, 0xc0, !PT ;  /* 0x0000001f26267812 */ /* 0x000fe200078ec0ff */
[----:B------:R-:W-:Y:S01]  /*51c0*/  UMOV UR4, 0x54442d19 ;  /* 0x54442d1900047882 */ /* 0x000fe20000000000 */
[----:B------:R-:W-:-:S02]  /*51d0*/  UMOV UR5, 0x3bf921fb ;  /* 0x3bf921fb00057882 */ /* 0x000fc40000000000 */
[-C--:B---3--:R-:W-:Y:S02]  /*51e0*/  @P1 SHF.L.W.U32.HI R42, R3, R38.reuse, R42 ;  /* 0x00000026032a1219 */ /* 0x088fe40000010e2a */
[----:B----4-:R-:W-:Y:S02]  /*51f0*/  @P1 SHF.L.W.U32.HI R3, R2, R38, R3 ;  /* 0x0000002602031219 */ /* 0x010fe40000010e03 */
[----:B------:R-:W-:Y:S02]  /*5200*/  ISETP.GE.AND P1, PT, R43, RZ, PT ;  /* 0x000000ff2b00720c */ /* 0x000fe40003f26270 */
[C-C-:B------:R-:W-:Y:S01]  /*5210*/  SHF.L.W.U32.HI R44, R3.reuse, 0x2, R42.reuse ;  /* 0x00000002032c7819 */ /* 0x140fe20000010e2a */
[----:B------:R-:W-:Y:S01]  /*5220*/  IMAD.SHL.U32 R3, R3, 0x4, RZ ;  /* 0x0000000403037824 */ /* 0x000fe200078e00ff */
[----:B--2---:R-:W-:Y:S02]  /*5230*/  SHF.R.U32.HI R41, RZ, 0x1e, R42 ;  /* 0x0000001eff297819 */ /* 0x004fe4000001162a */
[----:B------:R-:W-:-:S02]  /*5240*/  SHF.R.S32.HI R38, RZ, 0x1f, R44 ;  /* 0x0000001fff267819 */ /* 0x000fc4000001142c */
[----:B------:R-:W-:Y:S02]  /*5250*/  LOP3.LUT R43, R44, R43, RZ, 0x3c, !PT ;  /* 0x0000002b2c2b7212 */ /* 0x000fe400078e3cff */
[C---:B------:R-:W-:Y:S02]  /*5260*/  LOP3.LUT R2, R38.reuse, R3, RZ, 0x3c, !PT ;  /* 0x0000000326027212 */ /* 0x040fe400078e3cff */
[----:B------:R-:W-:Y:S02]  /*5270*/  LOP3.LUT R3, R38, R44, RZ, 0x3c, !PT ;  /* 0x0000002c26037212 */ /* 0x000fe400078e3cff */
[----:B------:R-:W-:Y:S02]  /*5280*/  LEA.HI R44, R44, R41, RZ, 0x1 ;  /* 0x000000292c2c7211 */ /* 0x000fe400078f08ff */
[----:B------:R-:W-:Y:S02]  /*5290*/  ISETP.GE.AND P2, PT, R43, RZ, PT ;  /* 0x000000ff2b00720c */ /* 0x000fe40003f46270 */
[----:B------:R-:W1:Y:S01]  /*52a0*/  I2F.F64.S64 R2, R2 ;  /* 0x0000000200027312 */ /* 0x000e620000301c00 */
[----:B------:R-:W-:-:S05]  /*52b0*/  IADD3 R41, PT, PT, -R44, RZ, RZ ;  /* 0x000000ff2c297210 */ /* 0x000fca0007ffe1ff */
[----:B------:R-:W-:Y:S01]  /*52c0*/  @!P1 IMAD.MOV.U32 R44, RZ, RZ, R41 ;  /* 0x000000ffff2c9224 */ /* 0x000fe200078e0029 */
[----:B-1----:R-:W-:-:S10]  /*52d0*/  DMUL R38, R2, UR4 ;  /* 0x0000000402267c28 */ /* 0x002fd40008000000 */
[----:B------:R-:W1:Y:S02]  /*52e0*/  F2F.F32.F64 R38, R38 ;  /* 0x0000002600267310 */ /* 0x000e640000301000 */
[----:B-1----:R-:W-:-:S07]  /*52f0*/  FSEL R2, -R38, R38, !P2 ;  /* 0x0000002626027208 */ /* 0x002fce0005000100 */
.L_x_79:
[----:B------:R-:W-:Y:S05]  /*5300*/  BSYNC.RECONVERGENT B2 ;  /* 0x0000000000027941 */ /* 0x000fea0003800200 */
.L_x_78:
[----:B------:R-:W2:Y:S04]  /*5310*/  LDG.E R38, desc[UR16][R34.64+0x4] ;  /* 0x0000041022267981 */ /* 0x000ea8000c1e1900 */
[----:B------:R1:W5:Y:S01]  /*5320*/  LDG.E R48, desc[UR16][R36.64+0x4] ;  /* 0x0000041024307981 */ /* 0x000362000c1e1900 */
[----:B------:R-:W-:Y:S02]  /*5330*/  IMAD.MOV.U32 R41, RZ, RZ, 0x394d4153 ;  /* 0x394d4153ff297424 */ /* 0x000fe400078e00ff */
[-C--:B------:R-:W-:Y:S01]  /*5340*/  FMUL R3, R2, R2.reuse ;  /* 0x0000000202037220 */ /* 0x080fe20000400000 */
[----:B------:R-:W-:Y:S01]  /*5350*/  MOV R42, 0x37cbac00 ;  /* 0x37cbac00002a7802 */ /* 0x000fe20000000f00 */
[----:B------:R-:W-:Y:S01]  /*5360*/  BSSY.RECONVERGENT B2, `(.L_x_81) ;  /* 0x0000052000027945 */ /* 0x000fe20003800200 */
[----:B------:R-:W-:Y:S01]  /*5370*/  LOP3.LUT P1, RZ, R44, 0x2, RZ, 0xc0, !PT ;  /* 0x000000022cff7812 */ /* 0x000fe2000782c0ff */
[----:B------:R-:W-:Y:S01]  /*5380*/  FFMA R39, R3, R2, RZ ;  /* 0x0000000203277223 */ /* 0x000fe200000000ff */
[----:B--2---:R-:W-:Y:S01]  /*5390*/  FFMA R46, R25, R40, R38 ;  /* 0x00000028192e7223 */ /* 0x004fe20000000026 */
[----:B------:R-:W-:-:S03]  /*53a0*/  FFMA R38, R3, -R41, 0.0083327032625675201416 ;  /* 0x3c0885e403267423 */ /* 0x000fc60000000829 */
[----:B------:R-:W-:Y:S01]  /*53b0*/  FFMA R43, R9, R32, R46 ;  /* 0x00000020092b7223 */ /* 0x000fe2000000002e */
[----:B------:R-:W-:Y:S01]  /*53c0*/  FFMA R38, R3, R38, -0.16666662693023681641 ;  /* 0xbe2aaaa803267423 */ /* 0x000fe20000000026 */
[C---:B------:R-:W-:Y:S02]  /*53d0*/  VIADD R46, R44.reuse, 0x1 ;  /* 0x000000012c2e7836 */ /* 0x040fe40000000000 */
[----:B------:R-:W-:Y:S01]  /*53e0*/  FMUL R50, R43, 0.63661974668502807617 ;  /* 0x3f22f9832b327820 */ /* 0x000fe20000400000 */
[----:B------:R-:W-:Y:S01]  /*53f0*/  FFMA R2, R39, R38, R2 ;  /* 0x0000002627027223 */ /* 0x000fe20000000002 */
[C---:B------:R-:W-:Y:S01]  /*5400*/  FFMA R38, R3.reuse, R42, -0.0013887860113754868507 ;  /* 0xbab607ed03267423 */ /* 0x040fe2000000002a */
[----:B------:R-:W-:Y:S02]  /*5410*/  LOP3.LUT R39, R44, 0x1, RZ, 0xc0, !PT ;  /* 0x000000012c277812 */ /* 0x000fe400078ec0ff */
[----:B------:R-:W-:Y:S01]  /*5420*/  LOP3.LUT P2, RZ, R46, 0x2, RZ, 0xc0, !PT ;  /* 0x000000022eff7812 */ /* 0x000fe2000784c0ff */
[----:B------:R-:W-:Y:S01]  /*5430*/  FFMA R38, R3, R38, 0.041666727513074874878 ;  /* 0x3d2aaabb03267423 */ /* 0x000fe20000000026 */
[----:B------:R-:W2:Y:S01]  /*5440*/  F2I.NTZ R50, R50 ;  /* 0x0000003200327305 */ /* 0x000ea20000203100 */
[----:B------:R-:W-:-:S02]  /*5450*/  ISETP.NE.U32.AND P3, PT, R39, 0x1, PT ;  /* 0x000000012700780c */ /* 0x000fc40003f65070 */
[----:B------:R-:W-:-:S04]  /*5460*/  FFMA R38, R3, R38, -0.4999999701976776123 ;  /* 0xbeffffff03267423 */ /* 0x000fc80000000026 */
[----:B------:R-:W-:-:S05]  /*5470*/  FFMA R3, R3, R38, 1 ;  /* 0x3f80000003037423 */ /* 0x000fca0000000026 */
[----:B------:R-:W-:Y:S02]  /*5480*/  FSEL R39, R2, R3, !P3 ;  /* 0x0000000302277208 */ /* 0x000fe40005800000 */
[----:B------:R-:W-:Y:S02]  /*5490*/  FSEL R2, R3, R2, !P3 ;  /* 0x0000000203027208 */ /* 0x000fe40005800000 */
[----:B------:R-:W-:Y:S02]  /*54a0*/  FSETP.GE.AND P3, PT, |R43|, 105615, PT ;  /* 0x47ce47802b00780b */ /* 0x000fe40003f66200 */
[----:B--2---:R-:W-:Y:S02]  /*54b0*/  I2FP.F32.S32 R38, R50 ;  /* 0x0000003200267245 */ /* 0x004fe40000201400 */
[----:B------:R-:W-:Y:S02]  /*54c0*/  FSEL R44, R39, -R39, !P2 ;  /* 0x80000027272c7208 */ /* 0x000fe40005000000 */
[----:B------:R-:W-:Y:S01]  /*54d0*/  FSEL R2, R2, -R2, !P1 ;  /* 0x8000000202027208 */ /* 0x000fe20004800000 */
[----:B------:R-:W-:-:S02]  /*54e0*/  FFMA R3, R38, -1.5707962512969970703, R43 ;  /* 0xbfc90fda26037823 */ /* 0x000fc4000000002b */
[C---:B-----5:R-:W-:Y:S02]  /*54f0*/  FFMA R47, R45.reuse, R44, RZ ;  /* 0x0000002c2d2f7223 */ /* 0x060fe400000000ff */
[----:B------:R-:W-:Y:S01]  /*5500*/  FFMA R3, R38, -7.5497894158615963534e-08, R3 ;  /* 0xb3a2216826037823 */ /* 0x000fe20000000003 */
[----:B------:R-:W-:-:S03]  /*5510*/  FFMA R45, R45, R2, RZ ;  /* 0x000000022d2d7223 */ /* 0x000fc600000000ff */
[----:B------:R-:W-:Y:S01]  /*5520*/  FFMA R2, R38, -5.3903029534742383927e-15, R3 ;  /* 0xa7c234c526027823 */ /* 0x000fe20000000003 */
[----:B-1----:R-:W-:Y:S06]  /*5530*/  @!P3 BRA `(.L_x_82) ;  /* 0x0000000000d0b947 */ /* 0x002fec0003800000 */
[----:B------:R-:W-:-:S13]  /*5540*/  FSETP.NEU.AND P1, PT, |R43|, +INF , PT ;  /* 0x7f8000002b00780b */ /* 0x000fda0003f2d200 */
[----:B------:R-:W-:Y:S05]  /*5550*/  @!P1 BRA `(.L_x_83) ;  /* 0x0000000000c09947 */ /* 0x000fea0003800000 */
[----:B------:R-:W-:Y:S02]  /*5560*/  IMAD.SHL.U32 R44, R43, 0x100, RZ ;  /* 0x000001002b2c7824 */ /* 0x000fe400078e00ff */
[----:B------:R-:W-:Y:S02]  /*5570*/  HFMA2 R46, -RZ, RZ, 0, 0 ;  /* 0x00000000ff2e7431 */ /* 0x000fe400000001ff */
[----:B------:R-:W-:Y:S01]  /*5580*/  IMAD.MOV.U32 R49, RZ, RZ, RZ ;  /* 0x000000ffff317224 */ /* 0x000fe200078e00ff */
[----:B------:R-:W-:Y:S01]  /*5590*/  UMOV UR4, URZ ;  /* 0x000000ff00047c82 */ /* 0x000fe20008000000 */
[----:B------:R-:W-:-:S07]  /*55a0*/  LOP3.LUT R44, R44, 0x80000000, RZ, 0xfc, !PT ;  /* 0x800000002c2c7812 */ /* 0x000fce00078efcff */
.L_x_84:
[----:B------:R-:W1:Y:S02]  /*55b0*/  LDC.64 R2, c[0x4][RZ] ;  /* 0x01000000ff027b82 */ /* 0x000e640000000a00 */
[----:B-1----:R-:W-:-:S05]  /*55c0*/  IMAD.WIDE.U32 R38, R49, 0x4, R2 ;  /* 0x0000000431267825 */ /* 0x002fca00078e0002 */
[----:B------:R-:W2:Y:S02]  /*55d0*/  LDG.E.CONSTANT R3, desc[UR16][R38.64] ;  /* 0x0000001026037981 */ /* 0x000ea4000c1e9900 */
[----:B--2---:R-:W-:-:S03]  /*55e0*/  IMAD.WIDE.U32 R2, R3, R44, RZ ;  /* 0x0000002c03027225 */ /* 0x004fc600078e00ff */
[----:B------:R-:W-:Y:S02]  /*55f0*/  IADD3 R51, P2, PT, R2, R46, RZ ;  /* 0x0000002e02337210 */ /* 0x000fe40007f5e0ff */
[C---:B------:R-:W-:Y:S01]  /*5600*/  LEA R2, R49.reuse, UR18, 0x2 ;  /* 0x0000001231027c11 */ /* 0x040fe2000f8e10ff */
[----:B------:R-:W-:Y:S01]  /*5610*/  VIADD R49, R49, 0x1 ;  /* 0x0000000131317836 */ /* 0x000fe20000000000 */
[----:B------:R-:W-:-:S03]  /*5620*/  IADD3.X R46, PT, PT, R3, UR4, RZ, P2, !PT ;  /* 0x00000004032e7c10 */ /* 0x000fc600097fe4ff */
[----:B------:R1:W-:Y:S01]  /*5630*/  STL [R2], R51 ;  /* 0x0000003302007387 */ /* 0x0003e20000100800 */
[----:B------:R-:W-:-:S13]  /*5640*/  ISETP.NE.AND P1, PT, R49, 0x6, PT ;  /* 0x000000063100780c */ /* 0x000fda0003f25270 */
[----:B-1----:R-:W-:Y:S05]  /*5650*/  @P1 BRA `(.L_x_84) ;  /* 0xfffffffc00d41947 */ /* 0x002fea000383ffff */
[----:B------:R-:W-:Y:S01]  /*5660*/  SHF.R.U32.HI R38, RZ, 0x17, R43 ;  /* 0x00000017ff267819 */ /* 0x000fe2000001162b */
[----:B------:R1:W-:Y:S03]  /*5670*/  STL [R1+0x18], R46 ;  /* 0x0000182e01007387 */ /* 0x0003e60000100800 */
[C---:B------:R-:W-:Y:S02]  /*5680*/  LOP3.LUT R2, R38.reuse, 0xe0, RZ, 0xc0, !PT ;  /* 0x000000e026027812 */ /* 0x040fe400078ec0ff */
[----:B------:R-:W-:Y:S02]  /*5690*/  LOP3.LUT P1, RZ, R38, 0x1f, RZ, 0xc0, !PT ;  /* 0x0000001f26ff7812 */ /* 0x000fe4000782c0ff */
[----:B------:R-:W-:-:S04]  /*56a0*/  IADD3 R2, PT, PT, R2, -0x80, RZ ;  /* 0xffffff8002027810 */ /* 0x000fc80007ffe0ff */
[----:B------:R-:W-:-:S05]  /*56b0*/  SHF.R.U32.HI R2, RZ, 0x5, R2 ;  /* 0x00000005ff027819 */ /* 0x000fca0000011602 */
[----:B------:R-:W-:-:S05]  /*56c0*/  IMAD R39, R2, -0x4, R1 ;  /* 0xfffffffc02277824 */ /* 0x000fca00078e0201 */
[----:B------:R-:W2:Y:S04]  /*56d0*/  LDL R44, [R39+0x18] ;  /* 0x00001800272c7983 */ /* 0x000ea80000100800 */
[----:B------:R-:W2:Y:S04]  /*56e0*/  LDL R3, [R39+0x14] ;  /* 0x0000140027037983 */ /* 0x000ea80000100800 */
[----:B------:R-:W3:Y:S01]  /*56f0*/  @P1 LDL R2, [R39+0x10] ;  /* 0x0000100027021983 */ /* 0x000ee20000100800 */
[----:B------:R-:W-:Y:S01]  /*5700*/  LOP3.LUT R38, R38, 0x1f, RZ, 0xc0, !PT ;  /* 0x0000001f26267812 */ /* 0x000fe200078ec0ff */
[----:B------:R-:W-:Y:S01]  /*5710*/  UMOV UR4, 0x54442d19 ;  /* 0x54442d1900047882 */ /* 0x000fe20000000000 */
[----:B------:R-:W-:-:S02]  /*5720*/  UMOV UR5, 0x3bf921fb ;  /* 0x3bf921fb00057882 */ /* 0x000fc40000000000 */
[-C--:B--2---:R-:W-:Y:S02]  /*5730*/  @P1 SHF.L.W.U32.HI R44, R3, R38.reuse, R44 ;  /* 0x00000026032c1219 */ /* 0x084fe40000010e2c */
[----:B---3--:R-:W-:Y:S02]  /*5740*/  @P1 SHF.L.W.U32.HI R3, R2, R38, R3 ;  /* 0x0000002602031219 */ /* 0x008fe40000010e03 */
[--C-:B------:R-:W-:Y:S02]  /*5750*/  SHF.R.U32.HI R49, RZ, 0x1e, R44.reuse ;  /* 0x0000001eff317819 */ /* 0x100fe4000001162c */
[C---:B------:R-:W-:Y:S01]  /*5760*/  SHF.L.W.U32.HI R50, R3.reuse, 0x2, R44 ;  /* 0x0000000203327819 */ /* 0x040fe20000010e2c */
[----:B------:R-:W-:Y:S01]  /*5770*/  IMAD.SHL.U32 R3, R3, 0x4, RZ ;  /* 0x0000000403037824 */ /* 0x000fe200078e00ff */
[----:B------:R-:W-:Y:S02]  /*5780*/  ISETP.GE.AND P1, PT, R43, RZ, PT ;  /* 0x000000ff2b00720c */ /* 0x000fe40003f26270 */
[----:B------:R-:W-:-:S02]  /*5790*/  SHF.R.S32.HI R38, RZ, 0x1f, R50 ;  /* 0x0000001fff267819 */ /* 0x000fc40000011432 */
[----:B------:R-:W-:Y:S02]  /*57a0*/  LOP3.LUT R43, R50, R43, RZ, 0x3c, !PT ;  /* 0x0000002b322b7212 */ /* 0x000fe400078e3cff */
[C---:B------:R-:W-:Y:S02]  /*57b0*/  LOP3.LUT R2, R38.reuse, R3, RZ, 0x3c, !PT ;  /* 0x0000000326027212 */ /* 0x040fe400078e3cff */
[----:B------:R-:W-:Y:S02]  /*57c0*/  LOP3.LUT R3, R38, R50, RZ, 0x3c, !PT ;  /* 0x0000003226037212 */ /* 0x000fe400078e3cff */
[----:B------:R-:W-:Y:S02]  /*57d0*/  LEA.HI R50, R50, R49, RZ, 0x1 ;  /* 0x0000003132327211 */ /* 0x000fe400078f08ff */
[----:B------:R-:W-:Y:S02]  /*57e0*/  ISETP.GE.AND P2, PT, R43, RZ, PT ;  /* 0x000000ff2b00720c */ /* 0x000fe40003f46270 */
[----:B------:R-:W2:Y:S01]  /*57f0*/  I2F.F64.S64 R2, R2 ;  /* 0x0000000200027312 */ /* 0x000ea20000301c00 */
[----:B------:R-:W-:-:S05]  /*5800*/  IMAD.MOV R43, RZ, RZ, -R50 ;  /* 0x000000ffff2b7224 */ /* 0x000fca00078e0a32 */
[----:B------:R-:W-:Y:S01]  /*5810*/  @!P1 MOV R50, R43 ;  /* 0x0000002b00329202 */ /* 0x000fe20000000f00 */
[----:B--2---:R-:W-:-:S10]  /*5820*/  DMUL R38, R2, UR4 ;  /* 0x0000000402267c28 */ /* 0x004fd40008000000 */
[----:B------:R-:W2:Y:S02]  /*5830*/  F2F.F32.F64 R38, R38 ;  /* 0x0000002600267310 */ /* 0x000ea40000301000 */
[----:B--2---:R-:W-:Y:S01]  /*5840*/  FSEL R2, -R38, R38, !P2 ;  /* 0x0000002626027208 */ /* 0x004fe20005000100 */
[----:B-1----:R-:W-:Y:S06]  /*5850*/  BRA `(.L_x_82) ;  /* 0x0000000000087947 */ /* 0x002fec0003800000 */
.L_x_83:
[----:B------:R-:W-:Y:S01]  /*5860*/  FMUL R2, RZ, R43 ;  /* 0x0000002bff027220 */ /* 0x000fe20000400000 */
[----:B------:R-:W-:-:S07]  /*5870*/  IMAD.MOV.U32 R50, RZ, RZ, RZ ;  /* 0x000000ffff327224 */ /* 0x000fce00078e00ff */
.L_x_82:
[----:B------:R-:W-:Y:S05]  /*5880*/  BSYNC.RECONVERGENT B2 ;  /* 0x0000000000027941 */ /* 0x000fea0003800200 */
.L_x_81:
[----:B------:R-:W2:Y:S04]  /*5890*/  LDG.E R49, desc[UR16][R34.64+0x8] ;  /* 0x0000081022317981 */ /* 0x000ea8000c1e1900 */
[----:B------:R1:W5:Y:S01]  /*58a0*/  LDG.E R43, desc[UR16][R36.64+0x8] ;  /* 0x00000810242b7981 */ /* 0x000362000c1e1900 */
[-C--:B------:R-:W-:Y:S01]  /*58b0*/  FMUL R3, R2, R2.reuse ;  /* 0x0000000202037220 */ /* 0x080fe20000400000 */
[----:B------:R-:W-:Y:S01]  /*58c0*/  LOP3.LUT P1, RZ, R50, 0x2, RZ, 0xc0, !PT ;  /* 0x0000000232ff7812 */ /* 0x000fe2000782c0ff */
[----:B------:R-:W-:Y:S02]  /*58d0*/  BSSY.RECONVERGENT B2, `(.L_x_85) ;  /* 0x0000051000027945 */ /* 0x000fe40003800200 */
[C---:B------:R-:W-:Y:S01]  /*58e0*/  FFMA R38, R3.reuse, -R41, 0.0083327032625675201416 ;  /* 0x3c0885e403267423 */ /* 0x040fe20000000829 */
[----:B------:R-:W-:-:S03]  /*58f0*/  FFMA R39, R3, R2, RZ ;  /* 0x0000000203277223 */ /* 0x000fc600000000ff */
[----:B------:R-:W-:-:S04]  /*5900*/  FFMA R38, R3, R38, -0.16666662693023681641 ;  /* 0xbe2aaaa803267423 */ /* 0x000fc80000000026 */
[----:B------:R-:W-:Y:S01]  /*5910*/  FFMA R2, R39, R38, R2 ;  /* 0x0000002627027223 */ /* 0x000fe20000000002 */
[----:B------:R-:W-:-:S04]  /*5920*/  FFMA R38, R3, R42, -0.0013887860113754868507 ;  /* 0xbab607ed03267423 */ /* 0x000fc8000000002a */
[----:B------:R-:W-:-:S04]  /*5930*/  FFMA R38, R3, R38, 0.041666727513074874878 ;  /* 0x3d2aaabb03267423 */ /* 0x000fc80000000026 */
[----:B------:R-:W-:-:S04]  /*5940*/  FFMA R38, R3, R38, -0.4999999701976776123 ;  /* 0xbeffffff03267423 */ /* 0x000fc80000000026 */
[----:B------:R-:W-:Y:S01]  /*5950*/  FFMA R3, R3, R38, 1 ;  /* 0x3f80000003037423 */ /* 0x000fe20000000026 */
[----:B------:R-:W-:-:S04]  /*5960*/  LOP3.LUT R38, R50, 0x1, RZ, 0xc0, !PT ;  /* 0x0000000132267812 */ /* 0x000fc800078ec0ff */
[----:B------:R-:W-:Y:S01]  /*5970*/  ISETP.NE.U32.AND P2, PT, R38, 0x1, PT ;  /* 0x000000012600780c */ /* 0x000fe20003f45070 */
[----:B------:R-:W-:-:S05]  /*5980*/  VIADD R38, R50, 0x1 ;  /* 0x0000000132267836 */ /* 0x000fca0000000000 */
[----:B------:R-:W-:Y:S02]  /*5990*/  LOP3.LUT P3, RZ, R38, 0x2, RZ, 0xc0, !PT ;  /* 0x0000000226ff7812 */ /* 0x000fe4000786c0ff */
[----:B------:R-:W-:Y:S02]  /*59a0*/  FSEL R38, R2, R3, !P2 ;  /* 0x0000000302267208 */ /* 0x000fe40005000000 */
[----:B------:R-:W-:Y:S02]  /*59b0*/  FSEL R2, R3, R2, !P2 ;  /* 0x0000000203027208 */ /* 0x000fe40005000000 */
[----:B------:R-:W-:Y:S02]  /*59c0*/  FSEL R46, R38, -R38, !P3 ;  /* 0x80000026262e7208 */ /* 0x000fe40005800000 */
[----:B------:R-:W-:-:S03]  /*59d0*/  FSEL R2, R2, -R2, !P1 ;  /* 0x8000000202027208 */ /* 0x000fc60004800000 */
[C---:B------:R-:W-:Y:S02]  /*59e0*/  FFMA R46, R48.reuse, R46, R47 ;  /* 0x0000002e302e7223 */ /* 0x040fe4000000002f */
[----:B------:R-:W-:Y:S01]  /*59f0*/  FFMA R48, R48, R2, R45 ;  /* 0x0000000230307223 */ /* 0x000fe2000000002d */
[----:B--2---:R-:W-:-:S04]  /*5a00*/  FFMA R49, R26, R40, R49 ;  /* 0x000000281a317223 */ /* 0x004fc80000000031 */
[----:B------:R-:W-:-:S04]  /*5a10*/  FFMA R44, R10, R32, R49 ;  /* 0x000000200a2c7223 */ /* 0x000fc80000000031 */
[C---:B------:R-:W-:Y:S01]  /*5a20*/  FMUL R49, R44.reuse, 0.63661974668502807617 ;  /* 0x3f22f9832c317820 */ /* 0x040fe20000400000 */
[----:B------:R-:W-:-:S05]  /*5a30*/  FSETP.GE.AND P2, PT, |R44|, 105615, PT ;  /* 0x47ce47802c00780b */ /* 0x000fca0003f46200 */
[----:B------:R-:W2:Y:S02]  /*5a40*/  F2I.NTZ R49, R49 ;  /* 0x0000003100317305 */ /* 0x000ea40000203100 */
[----:B--2---:R-:W-:-:S05]  /*5a50*/  I2FP.F32.S32 R3, R49 ;  /* 0x0000003100037245 */ /* 0x004fca0000201400 */
[----:B------:R-:W-:-:S04]  /*5a60*/  FFMA R38, R3, -1.5707962512969970703, R44 ;  /* 0xbfc90fda03267823 */ /* 0x000fc8000000002c */
[----:B------:R-:W-:-:S04]  /*5a70*/  FFMA R38, R3, -7.5497894158615963534e-08, R38 ;  /* 0xb3a2216803267823 */ /* 0x000fc80000000026 */
[----:B------:R-:W-:Y:S01]  /*5a80*/  FFMA R2, R3, -5.3903029534742383927e-15, R38 ;  /* 0xa7c234c503027823 */ /* 0x000fe20000000026 */
[----:B-1----:R-:W-:Y:S06]  /*5a90*/  @!P2 BRA `(.L_x_86) ;  /* 0x0000000000d0a947 */ /* 0x002fec0003800000 */
[----:B------:R-:W-:-:S13]  /*5aa0*/  FSETP.NEU.AND P1, PT, |R44|, +INF , PT ;  /* 0x7f8000002c00780b */ /* 0x000fda0003f2d200 */
[----:B------:R-:W-:Y:S05]  /*5ab0*/  @!P1 BRA `(.L_x_87) ;  /* 0x0000000000c09947 */ /* 0x000fea0003800000 */
[----:B------:R-:W-:Y:S01]  /*5ac0*/  SHF.L.U32 R49, R44, 0x8, RZ ;  /* 0x000000082c317819 */ /* 0x000fe200000006ff */
[----:B------:R-:W-:Y:S01]  /*5ad0*/  IMAD.MOV.U32 R47, RZ, RZ, RZ ;  /* 0x000000ffff2f7224 */ /* 0x000fe200078e00ff */
[----:B------:R-:W-:Y:S01]  /*5ae0*/  UMOV UR4, URZ ;  /* 0x000000ff00047c82 */ /* 0x000fe20008000000 */
[----:B------:R-:W-:Y:S01]  /*5af0*/  IMAD.MOV.U32 R45, RZ, RZ, RZ ;  /* 0x000000ffff2d7224 */ /* 0x000fe200078e00ff */
[----:B------:R-:W-:-:S07]  /*5b00*/  LOP3.LUT R49, R49, 0x80000000, RZ, 0xfc, !PT ;  /* 0x8000000031317812 */ /* 0x000fce00078efcff */
.L_x_88:
[----:B------:R-:W1:Y:S02]  /*5b10*/  LDC.64 R2, c[0x4][RZ] ;  /* 0x01000000ff027b82 */ /* 0x000e640000000a00 */
[----:B-1----:R-:W-:-:S05]  /*5b20*/  IMAD.WIDE.U32 R38, R45, 0x4, R2 ;  /* 0x000000042d267825 */ /* 0x002fca00078e0002 */
[----:B------:R-:W2:Y:S02]  /*5b30*/  LDG.E.CONSTANT R2, desc[UR16][R38.64] ;  /* 0x0000001026027981 */ /* 0x000ea4000c1e9900 */
[----:B--2---:R-:W-:-:S03]  /*5b40*/  IMAD.WIDE.U32 R2, R2, R49, RZ ;  /* 0x0000003102027225 */ /* 0x004fc600078e00ff */
[----:B------:R-:W-:Y:S02]  /*5b50*/  IADD3 R51, P2, PT, R2, R47, RZ ;  /* 0x0000002f02337210 */ /* 0x000fe40007f5e0ff */
[C---:B------:R-:W-:Y:S02]  /*5b60*/  LEA R2, R45.reuse, UR18, 0x2 ;  /* 0x000000122d027c11 */ /* 0x040fe4000f8e10ff */
[----:B------:R-:W-:Y:S02]  /*5b70*/  IADD3 R45, PT, PT, R45, 0x1, RZ ;  /* 0x000000012d2d7810 */ /* 0x000fe40007ffe0ff */
[----:B------:R-:W-:Y:S01]  /*5b80*/  IADD3.X R47, PT, PT, R3, UR4, RZ, P2, !PT ;  /* 0x00000004032f7c10 */ /* 0x000fe200097fe4ff */
[----:B------:R1:W-:Y:S01]  /*5b90*/  STL [R2], R51 ;  /* 0x0000003302007387 */ /* 0x0003e20000100800 */
[----:B------:R-:W-:-:S13]  /*5ba0*/  ISETP.NE.AND P1, PT, R45, 0x6, PT ;  /* 0x000000062d00780c */ /* 0x000fda0003f25270 */
[----:B-1----:R-:W-:Y:S05]  /*5bb0*/  @P1 BRA `(.L_x_88) ;  /* 0xfffffffc00d41947 */ /* 0x002fea000383ffff */
[----:B------:R-:W-:Y:S01]  /*5bc0*/  SHF.R.U32.HI R38, RZ, 0x17, R44 ;  /* 0x00000017ff267819 */ /* 0x000fe2000001162c */
[----:B------:R1:W-:Y:S03]  /*5bd0*/  STL [R1+0x18], R47 ;  /* 0x0000182f01007387 */ /* 0x0003e60000100800 */
[C---:B------:R-:W-:Y:S02]  /*5be0*/  LOP3.LUT R2, R38.reuse, 0xe0, RZ, 0xc0, !PT ;  /* 0x000000e026027812 */ /* 0x040fe400078ec0ff */
[----:B------:R-:W-:-:S03]  /*5bf0*/  LOP3.LUT P1, RZ, R38, 0x1f, RZ, 0xc0, !PT ;  /* 0x0000001f26ff7812 */ /* 0x000fc6000782c0ff */
[----:B------:R-:W-:-:S05]  /*5c00*/  VIADD R2, R2, 0xffffff80 ;  /* 0xffffff8002027836 */ /* 0x000fca0000000000 */
        /* <DEDUP_REMOVED lines=10> */
[----:B------:R-:W-:Y:S02]  /*5cb0*/  ISETP.GE.AND P1, PT, R44, RZ, PT ;  /* 0x000000ff2c00720c */ /* 0x000fe40003f26270 */
[C-C-:B------:R-:W-:Y:S01]  /*5cc0*/  SHF.L.W.U32.HI R49, R2.reuse, 0x2, R45.reuse ;  /* 0x0000000202317819 */ /* 0x140fe20000010e2d */
[----:B------:R-:W-:Y:S01]  /*5cd0*/  IMAD.SHL.U32 R2, R2, 0x4, RZ ;  /* 0x0000000402027824 */ /* 0x000fe200078e00ff */
[----:B------:R-:W-:Y:S02]  /*5ce0*/  SHF.R.U32.HI R50, RZ, 0x1e, R45 ;  /* 0x0000001eff327819 */ /* 0x000fe4000001162d */
[----:B------:R-:W-:-:S02]  /*5cf0*/  SHF.R.S32.HI R3, RZ, 0x1f, R49 ;  /* 0x0000001fff037819 */ /* 0x000fc40000011431 */
[----:B------:R-:W-:Y:S02]  /*5d00*/  LOP3.LUT R44, R49, R44, RZ, 0x3c, !PT ;  /* 0x0000002c312c7212 */ /* 0x000fe400078e3cff */
[C---:B------:R-:W-:Y:S02]  /*5d10*/  LOP3.LUT R2, R3.reuse, R2, RZ, 0x3c, !PT ;  /* 0x0000000203027212 */ /* 0x040fe400078e3cff */
[----:B------:R-:W-:Y:S02]  /*5d20*/  LOP3.LUT R3, R3, R49, RZ, 0x3c, !PT ;  /* 0x0000003103037212 */ /* 0x000fe400078e3cff */
[----:B------:R-:W-:Y:S02]  /*5d30*/  LEA.HI R49, R49, R50, RZ, 0x1 ;  /* 0x0000003231317211 */ /* 0x000fe400078f08ff */
[----:B------:R-:W-:Y:S02]  /*5d40*/  ISETP.GE.AND P2, PT, R44, RZ, PT ;  /* 0x000000ff2c00720c */ /* 0x000fe40003f46270 */
[----:B------:R-:W2:Y:S01]  /*5d50*/  I2F.F64.S64 R2, R2 ;  /* 0x0000000200027312 */ /* 0x000ea20000301c00 */
[----:B------:R-:W-:-:S05]  /*5d60*/  IADD3 R44, PT, PT, -R49, RZ, RZ ;  /* 0x000000ff312c7210 */ /* 0x000fca0007ffe1ff */
[----:B------:R-:W-:Y:S01]  /*5d70*/  @!P1 IMAD.MOV.U32 R49, RZ, RZ, R44 ;  /* 0x000000ffff319224 */ /* 0x000fe200078e002c */
[----:B--2---:R-:W-:-:S10]  /*5d80*/  DMUL R38, R2, UR4 ;  /* 0x0000000402267c28 */ /* 0x004fd40008000000 */
[----:B------:R-:W2:Y:S02]  /*5d90*/  F2F.F32.F64 R38, R38 ;  /* 0x0000002600267310 */ /* 0x000ea40000301000 */
[----:B--2---:R-:W-:Y:S01]  /*5da0*/  FSEL R2, -R38, R38, !P2 ;  /* 0x0000002626027208 */ /* 0x004fe20005000100 */
[----:B-1----:R-:W-:Y:S06]  /*5db0*/  BRA `(.L_x_86) ;  /* 0x0000000000087947 */ /* 0x002fec0003800000 */
.L_x_87:
[----:B------:R-:W-:Y:S01]  /*5dc0*/  FMUL R2, RZ, R44 ;  /* 0x0000002cff027220 */ /* 0x000fe20000400000 */
[----:B------:R-:W-:-:S07]  /*5dd0*/  IMAD.MOV.U32 R49, RZ, RZ, RZ ;  /* 0x000000ffff317224 */ /* 0x000fce00078e00ff */
.L_x_86:
[----:B------:R-:W-:Y:S05]  /*5de0*/  BSYNC.RECONVERGENT B2 ;  /* 0x0000000000027941 */ /* 0x000fea0003800200 */
.L_x_85:
        /* <DEDUP_REMOVED lines=9> */
[----:B------:R-:W-:-:S04]  /*5e80*/  IADD3 R2, PT, PT, R49, 0x1, RZ ;  /* 0x0000000131027810 */ /* 0x000fc80007ffe0ff */
[----:B------:R-:W-:Y:S01]  /*5e90*/  LOP3.LUT P2, RZ, R2, 0x2, RZ, 0xc0, !PT ;  /* 0x0000000202ff7812 */ /* 0x000fe2000784c0ff */
[----:B--2---:R-:W-:Y:S01]  /*5ea0*/  FFMA R38, R27, R40, R34 ;  /* 0x000000281b267223 */ /* 0x004fe20000000022 */
[----:B------:R-:W-:Y:S01]  /*5eb0*/  FFMA R40, R3, R42, -0.0013887860113754868507 ;  /* 0xbab607ed03287423 */ /* 0x000fe2000000002a */
[----:B------:R-:W-:Y:S02]  /*5ec0*/  LOP3.LUT R34, R49, 0x1, RZ, 0xc0, !PT ;  /* 0x0000000131227812 */ /* 0x000fe400078ec0ff */
[----:B------:R-:W-:Y:S01]  /*5ed0*/  FFMA R38, R11, R32, R38 ;  /* 0x000000200b267223 */ /* 0x000fe20000000026 */
[C---:B------:R-:W-:Y:S01]  /*5ee0*/  FFMA R40, R3.reuse, R40, 0.041666727513074874878 ;  /* 0x3d2aaabb03287423 */ /* 0x040fe20000000028 */
[----:B------:R-:W-:Y:S02]  /*5ef0*/  ISETP.NE.U32.AND P3, PT, R34, 0x1, PT ;  /* 0x000000012200780c */ /* 0x000fe40003f65070 */
[----:B------:R-:W-:Y:S01]  /*5f00*/  FMUL R32, R38, 0.63661974668502807617 ;  /* 0x3f22f98326207820 */ /* 0x000fe20000400000 */
[----:B------:R-:W-:-:S04]  /*5f10*/  FFMA R40, R3, R40, -0.4999999701976776123 ;  /* 0xbeffffff03287423 */ /* 0x000fc80000000028 */
[----:B------:R-:W-:Y:S01]  /*5f20*/  FFMA R40, R3, R40, 1 ;  /* 0x3f80000003287423 */ /* 0x000fe20000000028 */
[----:B------:R-:W2:Y:S04]  /*5f30*/  F2I.NTZ R32, R32 ;  /* 0x0000002000207305 */ /* 0x000ea80000203100 */
[----:B------:R-:W-:Y:S02]  /*5f40*/  FSEL R2, R39, R40, !P3 ;  /* 0x0000002827027208 */ /* 0x000fe40005800000 */
[----:B------:R-:W-:Y:S02]  /*5f50*/  FSEL R39, R40, R39, !P3 ;  /* 0x0000002728277208 */ /* 0x000fe40005800000 */
[----:B------:R-:W-:Y:S02]  /*5f60*/  FSETP.GE.AND P3, PT, |R38|, 105615, PT ;  /* 0x47ce47802600780b */ /* 0x000fe40003f66200 */
[----:B------:R-:W-:-:S02]  /*5f70*/  FSEL R2, R2, -R2, !P2 ;  /* 0x8000000202027208 */ /* 0x000fc40005000000 */
[----:B------:R-:W-:Y:S02]  /*5f80*/  FSEL R3, R39, -R39, !P1 ;  /* 0x8000002727037208 */ /* 0x000fe40004800000 */
[----:B--2---:R-:W-:Y:S01]  /*5f90*/  I2FP.F32.S32 R35, R32 ;  /* 0x0000002000237245 */ /* 0x004fe20000201400 */
[C---:B-----5:R-:W-:Y:S02]  /*5fa0*/  FFMA R39, R43.reuse, R2, R46 ;  /* 0x000000022b277223 */ /* 0x060fe4000000002e */
[----:B------:R-:W-:Y:S02]  /*5fb0*/  FFMA R43, R43, R3, R48 ;  /* 0x000000032b2b7223 */ /* 0x000fe40000000030 */
[----:B------:R-:W-:-:S04]  /*5fc0*/  FFMA R34, R35, -1.5707962512969970703, R38 ;  /* 0xbfc90fda23227823 */ /* 0x000fc80000000026 */
[----:B------:R-:W-:-:S04]  /*5fd0*/  FFMA R34, R35, -7.5497894158615963534e-08, R34 ;  /* 0xb3a2216823227823 */ /* 0x000fc80000000022 */
[----:B------:R-:W-:Y:S01]  /*5fe0*/  FFMA R2, R35, -5.3903029534742383927e-15, R34 ;  /* 0xa7c234c523027823 */ /* 0x000fe20000000022 */
[----:B-1----:R-:W-:Y:S06]  /*5ff0*/  @!P3 BRA `(.L_x_90) ;  /* 0x0000000000d8b947 */ /* 0x002fec0003800000 */
[----:B------:R-:W-:-:S13]  /*6000*/  FSETP.NEU.AND P1, PT, |R38|, +INF , PT ;  /* 0x7f8000002600780b */ /* 0x000fda0003f2d200 */
[----:B------:R-:W-:Y:S05]  /*6010*/  @!P1 BRA `(.L_x_91) ;  /* 0x0000000000c89947 */ /* 0x000fea0003800000 */
[----:B------:R-:W-:Y:S01]  /*6020*/  IMAD.SHL.U32 R2, R38, 0x100, RZ ;  /* 0x0000010026027824 */ /* 0x000fe200078e00ff */
[----:B------:R-:W1:Y:S01]  /*6030*/  LDCU.64 UR12, c[0x4][URZ] ;  /* 0x01000000ff0c77ac */ /* 0x000e620008000a00 */
[----:B------:R-:W-:-:S03]  /*6040*/  IMAD.MOV.U32 R40, RZ, RZ, RZ ;  /* 0x000000ffff287224 */ /* 0x000fc600078e00ff */
[----:B------:R-:W-:Y:S01]  /*6050*/  LOP3.LUT R37, R2, 0x80000000, RZ, 0xfc, !PT ;  /* 0x8000000002257812 */ /* 0x000fe200078efcff */
[----:B------:R-:W-:Y:S01]  /*6060*/  UMOV UR5, URZ ;  /* 0x000000ff00057c82 */ /* 0x000fe20008000000 */
[----:B------:R-:W-:-:S05]  /*6070*/  UMOV UR4, URZ ;  /* 0x000000ff00047c82 */ /* 0x000fca0008000000 */
.L_x_92:
[----:B-1----:R-:W-:-:S06]  /*6080*/  UIMAD.WIDE.U32 UR10, UR4, 0x4, UR12 ;  /* 0x00000004040a78a5 */ /* 0x002fcc000f8e000c */
[----:B------:R-:W-:Y:S01]  /*6090*/  MOV R2, UR10 ;  /* 0x0000000a00027c02 */ /* 0x000fe20008000f00 */
[----:B------:R-:W-:-:S05]  /*60a0*/  IMAD.U32 R3, RZ, RZ, UR11 ;  /* 0x0000000bff037e24 */ /* 0x000fca000f8e00ff */
[----:B--2---:R-:W2:Y:S01]  /*60b0*/  LDG.E.CONSTANT R2, desc[UR16][R2.64] ;  /* 0x0000001002027981 */ /* 0x004ea2000c1e9900 */
[----:B------:R-:W-:Y:S02]  /*60c0*/  ULEA UR10, UR4, UR18, 0x2 ;  /* 0x00000012040a7291 */ /* 0x000fe4000f8e10ff */
[----:B------:R-:W-:-:S04]  /*60d0*/  UIADD3 UR4, UPT, UPT, UR4, 0x1, URZ ;  /* 0x0000000104047890 */ /* 0x000fc8000fffe0ff */
[----:B------:R-:W-:Y:S01]  /*60e0*/  UISETP.NE.AND UP0, UPT, UR4, 0x6, UPT ;  /* 0x000000060400788c */ /* 0x000fe2000bf05270 */
[----:B--2---:R-:W-:-:S03]  /*60f0*/  IMAD.WIDE.U32 R34, R2, R37, RZ ;  /* 0x0000002502227225 */ /* 0x004fc600078e00ff */
[----:B------:R-:W-:-:S04]  /*6100*/  IADD3 R32, P1, PT, R34, R40, RZ ;  /* 0x0000002822207210 */ /* 0x000fc80007f3e0ff */
[----:B------:R-:W-:Y:S01]  /*6110*/  IADD3.X R40, PT, PT, R35, UR5, RZ, P1, !PT ;  /* 0x0000000523287c10 */ /* 0x000fe20008ffe4ff */
[----:B------:R2:W-:Y:S01]  /*6120*/  STL [UR10], R32 ;  /* 0x00000020ff007987 */ /* 0x0005e2000810080a */
[----:B------:R-:W-:Y:S07]  /*6130*/  BRA.U UP0, `(.L_x_92) ;  /* 0xfffffffd00d07547 */ /* 0x000fee000b83ffff */
[----:B------:R-:W-:Y:S01]  /*6140*/  SHF.R.U32.HI R34, RZ, 0x17, R38 ;  /* 0x00000017ff227819 */ /* 0x000fe20000011626 */
[----:B------:R1:W-:Y:S03]  /*6150*/  STL [R1+0x18], R40 ;  /* 0x0000182801007387 */ /* 0x0003e60000100800 */
[C---:B------:R-:W-:Y:S02]  /*6160*/  LOP3.LUT R2, R34.reuse, 0xe0, RZ, 0xc0, !PT ;  /* 0x000000e022027812 */ /* 0x040fe400078ec0ff */
[----:B------:R-:W-:-:S03]  /*6170*/  LOP3.LUT P1, RZ, R34, 0x1f, RZ, 0xc0, !PT ;  /* 0x0000001f22ff7812 */ /* 0x000fc6000782c0ff */
[----:B------:R-:W-:-:S05]  /*6180*/  VIADD R2, R2, 0xffffff80 ;  /* 0xffffff8002027836 */ /* 0x000fca0000000000 */
[----:B------:R-:W-:-:S05]  /*6190*/  SHF.R.U32.HI R2, RZ, 0x5, R2 ;  /* 0x00000005ff027819 */ /* 0x000fca0000011602 */
[----:B------:R-:W-:-:S05]  /*61a0*/  IMAD R35, R2, -0x4, R1 ;  /* 0xfffffffc02237824 */ /* 0x000fca00078e0201 */
[----:B--2---:R-:W2:Y:S04]  /*61b0*/  LDL R32, [R35+0x18] ;  /* 0x0000180023207983 */ /* 0x004ea80000100800 */
        /* <DEDUP_REMOVED lines=8> */
[C---:B------:R-:W-:Y:S02]  /*6240*/  SHF.L.W.U32.HI R37, R3.reuse, 0x2, R32 ;  /* 0x0000000203257819 */ /* 0x040fe40000010e20 */
[----:B------:R-:W-:Y:S02]  /*6250*/  SHF.L.U32 R3, R3, 0x2, RZ ;  /* 0x0000000203037819 */ /* 0x000fe400000006ff */
[----:B------:R-:W-:-:S02]  /*6260*/  SHF.R.S32.HI R34, RZ, 0x1f, R37 ;  /* 0x0000001fff227819 */ /* 0x000fc40000011425 */
[----:B------:R-:W-:Y:S02]  /*6270*/  SHF.R.U32.HI R32, RZ, 0x1e, R32 ;  /* 0x0000001eff207819 */ /* 0x000fe40000011620 */
[C---:B------:R-:W-:Y:S02]  /*6280*/  LOP3.LUT R2, R34.reuse, R3, RZ, 0x3c, !PT ;  /* 0x0000000322027212 */ /* 0x040fe400078e3cff */
[----:B------:R-:W-:Y:S02]  /*6290*/  LOP3.LUT R3, R34, R37, RZ, 0x3c, !PT ;  /* 0x0000002522037212 */ /* 0x000fe400078e3cff */
[C---:B------:R-:W-:Y:S02]  /*62a0*/  LEA.HI R32, R37.reuse, R32, RZ, 0x1 ;  /* 0x0000002025207211 */ /* 0x040fe400078f08ff */
[----:B------:R-:W-:Y:S02]  /*62b0*/  LOP3.LUT R38, R37, R38, RZ, 0x3c, !PT ;  /* 0x0000002625267212 */ /* 0x000fe400078e3cff */
[----:B------:R-:W2:Y:S01]  /*62c0*/  I2F.F64.S64 R2, R2 ;  /* 0x0000000200027312 */ /* 0x000ea20000301c00 */
[----:B------:R-:W-:Y:S01]  /*62d0*/  IMAD.MOV R37, RZ, RZ, -R32 ;  /* 0x000000ffff257224 */ /* 0x000fe200078e0a20 */
[----:B------:R-:W-:-:S03]  /*62e0*/  ISETP.GE.AND P2, PT, R38, RZ, PT ;  /* 0x000000ff2600720c */ /* 0x000fc60003f46270 */
[----:B------:R-:W-:Y:S01]  /*62f0*/  @!P1 IMAD.MOV.U32 R32, RZ, RZ, R37 ;  /* 0x000000ffff209224 */ /* 0x000fe200078e0025 */
[----:B--2---:R-:W-:-:S10]  /*6300*/  DMUL R34, R2, UR4 ;  /* 0x0000000402227c28 */ /* 0x004fd40008000000 */
[----:B------:R-:W2:Y:S02]  /*6310*/  F2F.F32.F64 R34, R34 ;  /* 0x0000002200227310 */ /* 0x000ea40000301000 */
[----:B--2---:R-:W-:Y:S01]  /*6320*/  FSEL R2, -R34, R34, !P2 ;  /* 0x0000002222027208 */ /* 0x004fe20005000100 */
[----:B-1----:R-:W-:Y:S06]  /*6330*/  BRA `(.L_x_90) ;  /* 0x0000000000087947 */ /* 0x002fec0003800000 */
.L_x_91:
[----:B------:R-:W-:Y:S01]  /*6340*/  FMUL R2, RZ, R38 ;  /* 0x00000026ff027220 */ /* 0x000fe20000400000 */
[----:B------:R-:W-:-:S07]  /*6350*/  MOV R32, RZ ;  /* 0x000000ff00207202 */ /* 0x000fce0000000f00 */
.L_x_90:
[----:B------:R-:W-:Y:S05]  /*6360*/  BSYNC.RECONVERGENT B2 ;  /* 0x0000000000027941 */ /* 0x000fea0003800200 */
.L_x_89:
[----:B------:R-:W-:Y:S01]  /*6370*/  FMUL R3, R2, R2 ;  /* 0x0000000202037220 */ /* 0x000fe20000400000 */
[C---:B------:R-:W-:Y:S01]  /*6380*/  LOP3.LUT R37, R32.reuse, 0x1, RZ, 0xc0, !PT ;  /* 0x0000000120257812 */ /* 0x040fe200078ec0ff */
[----:B------:R-:W-:Y:S01]  /*6390*/  BSSY.RECONVERGENT B2, `(.L_x_93) ;  /* 0x0000021000027945 */ /* 0x000fe20003800200 */
[----:B------:R-:W-:Y:S01]  /*63a0*/  LOP3.LUT P2, RZ, R32, 0x2, RZ, 0xc0, !PT ;  /* 0x0000000220ff7812 */ /* 0x000fe2000784c0ff */
[C---:B------:R-:W-:Y:S01]  /*63b0*/  FFMA R42, R3.reuse, R42, -0.0013887860113754868507 ;  /* 0xbab607ed032a7423 */ /* 0x040fe2000000002a */
[C---:B------:R-:W-:Y:S01]  /*63c0*/  FFMA R34, R3.reuse, -R41, 0.0083327032625675201416 ;  /* 0x3c0885e403227423 */ /* 0x040fe20000000829 */
[----:B------:R-:W-:Y:S01]  /*63d0*/  FFMA R35, R3, R2, RZ ;  /* 0x0000000203237223 */ /* 0x000fe200000000ff */
[----:B------:R-:W-:Y:S01]  /*63e0*/  ISETP.NE.U32.AND P1, PT, R37, 0x1, PT ;  /* 0x000000012500780c */ /* 0x000fe20003f25070 */
[C---:B------:R-:W-:Y:S01]  /*63f0*/  FFMA R42, R3.reuse, R42, 0.041666727513074874878 ;  /* 0x3d2aaabb032a7423 */ /* 0x040fe2000000002a */
[----:B------:R-:W-:-:S03]  /*6400*/  FFMA R34, R3, R34, -0.16666662693023681641 ;  /* 0xbe2aaaa803227423 */ /* 0x000fc60000000022 */
[----:B------:R-:W-:Y:S01]  /*6410*/  FFMA R42, R3, R42, -0.4999999701976776123 ;  /* 0xbeffffff032a7423 */ /* 0x000fe2000000002a */
[----:B------:R-:W-:-:S03]  /*6420*/  FFMA R35, R35, R34, R2 ;  /* 0x0000002223237223 */ /* 0x000fc60000000002 */
[----:B------:R-:W-:Y:S01]  /*6430*/  FFMA R42, R3, R42, 1 ;  /* 0x3f800000032a7423 */ /* 0x000fe2000000002a */
[----:B------:R-:W-:-:S04]  /*6440*/  VIADD R3, R32, 0x1 ;  /* 0x0000000120037836 */ /* 0x000fc80000000000 */
[----:B------:R-:W-:Y:S02]  /*6450*/  FSEL R2, R42, R35, !P1 ;  /* 0x000000232a027208 */ /* 0x000fe40004800000 */
[----:B------:R-:W-:Y:S02]  /*6460*/  LOP3.LUT P3, RZ, R3, 0x2, RZ, 0xc0, !PT ;  /* 0x0000000203ff7812 */ /* 0x000fe4000786c0ff */
[----:B------:R-:W-:Y:S02]  /*6470*/  FSEL R35, R35, R42, !P1 ;  /* 0x0000002a23237208 */ /* 0x000fe40004800000 */
[----:B------:R-:W-:Y:S02]  /*6480*/  FSEL R2, R2, -R2, !P2 ;  /* 0x8000000202027208 */ /* 0x000fe40005000000 */
[----:B------:R-:W-:-:S03]  /*6490*/  FSEL R32, R35, -R35, !P3 ;  /* 0x8000002323207208 */ /* 0x000fc60005800000 */
[C---:B------:R-:W-:Y:S02]  /*64a0*/  FFMA R2, R36.reuse, R2, R43 ;  /* 0x0000000224027223 */ /* 0x040fe4000000002b */
[----:B------:R-:W-:Y:S02]  /*64b0*/  FFMA R32, R36, R32, R39 ;  /* 0x0000002024207223 */ /* 0x000fe40000000027 */
[----:B------:R-:W-:-:S04]  /*64c0*/  FMUL R3, R2, R2 ;  /* 0x0000000202037220 */ /* 0x000fc80000400000 */
[----:B------:R-:W-:-:S04]  /*64d0*/  FFMA R3, R32, R32, R3 ;  /* 0x0000002020037223 */ /* 0x000fc80000000003 */
[----:B------:R-:W-:Y:S01]  /*64e0*/  VIADD R2, R3, 0xf3000000 ;  /* 0xf300000003027836 */ /* 0x000fe20000000000 */
[----:B------:R1:W2:Y:S04]  /*64f0*/  MUFU.RSQ R32, R3 ;  /* 0x0000000300207308 */ /* 0x0002a80000001400 */
[----:B------:R-:W-:-:S13]  /*6500*/  ISETP.GT.U32.AND P1, PT, R2, 0x727fffff, PT ;  /* 0x727fffff0200780c */ /* 0x000fda0003f24070 */
[----:B-12---:R-:W-:Y:S05]  /*6510*/  @!P1 BRA `(.L_x_94) ;  /* 0x0000000000109947 */ /* 0x006fea0003800000 */
[----:B------:R-:W-:-:S07]  /*6520*/  MOV R37, 0x6540 ;  /* 0x0000654000257802 */ /* 0x000fce0000000f00 */
[----:B0-----:R-:W-:Y:S05]  /*6530*/  CALL.REL.NOINC `($__internal_2_$__cuda_sm20_sqrt_rn_f32_slowpath) ;  /* 0x0000000c00a07944 */ /* 0x001fea0003c00000 */
[----:B------:R-:W-:Y:S01]  /*6540*/  MOV R2, R32 ;  /* 0x0000002000027202 */ /* 0x000fe20000000f00 */
[----:B------:R-:W-:Y:S06]  /*6550*/  BRA `(.L_x_95) ;  /* 0x0000000000107947 */ /* 0x000fec0003800000 */
.L_x_94:
[----:B------:R-:W-:Y:S01]  /*6560*/  FMUL.FTZ R2, R3, R32 ;  /* 0x0000002003027220 */ /* 0x000fe20000410000 */
[----:B------:R-:W-:-:S03]  /*6570*/  FMUL.FTZ R32, R32, 0.5 ;  /* 0x3f00000020207820 */ /* 0x000fc60000410000 */
[----:B------:R-:W-:-:S04]  /*6580*/  FFMA R3, -R2, R2, R3 ;  /* 0x0000000202037223 */ /* 0x000fc80000000103 */
[----:B------:R-:W-:-:S07]  /*6590*/  FFMA R2, R3, R32, R2 ;  /* 0x0000002003027223 */ /* 0x000fce0000000002 */
.L_x_95:
[----:B------:R-:W-:Y:S05]  /*65a0*/  BSYNC.RECONVERGENT B2 ;  /* 0x0000000000027941 */ /* 0x000fea0003800200 */
.L_x_93:
[----:B------:R-:W-:Y:S01]  /*65b0*/  FADD R33, R2, R33 ;  /* 0x0000002102217221 */ /* 0x000fe20000000000 */
[----:B------:R-:W-:Y:S06]  /*65c0*/  @P0 BRA `(.L_x_96) ;  /* 0xffffffe800100947 */ /* 0x000fec000383ffff */
.L_x_77:
[----:B------:R-:W-:-:S13]  /*65d0*/  FSETP.GT.AND P0, PT, R33, R0, PT ;  /* 0x000000002100720b */ /* 0x000fda0003f04000 */
[----:B------:R-:W-:Y:S05]  /*65e0*/  @!P0 BRA `(.L_x_76) ;  /* 0x00000000000c8947 */ /* 0x000fea0003800000 */
[----:B------:R0:W5:Y:S04]  /*65f0*/  LDL.128 R20, [R1+0x20] ;  /* 0x0000200001147983 */ /* 0x0001680000100c00 */
[----:B------:R0:W5:Y:S01]  /*6600*/  LDL.128 R4, [R1+0x30] ;  /* 0x0000300001047983 */ /* 0x0001620000100c00 */
[----:B------:R-:W-:-:S07]  /*6610*/  IMAD.MOV.U32 R0, RZ, RZ, R33 ;  /* 0x000000ffff007224 */ /* 0x000fce00078e0021 */
.L_x_76:
[----:B---3--:R-:W-:Y:S05]  /*6620*/  BSYNC.RECONVERGENT B1 ;  /* 0x0000000000017941 */ /* 0x008fea0003800200 */
.L_x_68:
[----:B------:R-:W3:Y:S02]  /*6630*/  LDCU UR4, c[0x0][0x370] ;  /* 0x00006e00ff0477ac */ /* 0x000ee40008000800 */
[----:B---3--:R-:W-:-:S06]  /*6640*/  UIMAD UR4, UR7, UR4, URZ ;  /* 0x00000004070472a4 */ /* 0x008fcc000f8e02ff */
[----:B----4-:R-:W-:Y:S01]  /*6650*/  IMAD.U32 R3, RZ, RZ, UR4 ;  /* 0x00000004ff037e24 */ /* 0x010fe2000f8e00ff */
[----:B------:R-:W-:-:S04]  /*6660*/  IADD3 R15, P0, PT, R15, UR4, RZ ;  /* 0x000000040f0f7c10 */ /* 0x000fc8000ff1e0ff */
[----:B------:R-:W-:Y:S02]  /*6670*/  LEA.HI.X.SX32 R16, R3, R16, 0x1, P0 ;  /* 0x0000001003107211 */ /* 0x000fe400000f0eff */
[----:B------:R-:W-:-:S04]  /*6680*/  ISETP.GE.U32.AND P0, PT, R15, UR6, PT ;  /* 0x000000060f007c0c */ /* 0x000fc8000bf06070 */
[----:B------:R-:W-:-:S13]  /*6690*/  ISETP.GE.U32.AND.EX P0, PT, R16, UR8, PT, P0 ;  /* 0x0000000810007c0c */ /* 0x000fda000bf06100 */
[----:B------:R-:W-:Y:S05]  /*66a0*/  @!P0 BRA `(.L_x_97) ;  /* 0xffffffa4000c8947 */ /* 0x000fea000383ffff */
.L_x_11:
[----:B---3--:R-:W-:Y:S05]  /*66b0*/  BSYNC.RECONVERGENT B0 ;  /* 0x0000000000007941 */ /* 0x008fea0003800200 */
.L_x_10:
[----:B------:R-:W3:Y:S01]  /*66c0*/  S2UR UR5, SR_CgaCtaId ;  /* 0x00000000000579c3 */ /* 0x000ee20000008800 */
[----:B------:R-:W-:Y:S01]  /*66d0*/  UMOV UR4, 0x400 ;  /* 0x0000040000047882 */ /* 0x000fe20000000000 */
[----:B------:R-:W-:-:S06]  /*66e0*/  UISETP.GE.U32.AND UP0, UPT, UR7, 0x2, UPT ;  /* 0x000000020700788c */ /* 0x000fcc000bf06070 */
[----:B-----5:R-:W4:Y:S01]  /*66f0*/  LDC R8, c[0x3][RZ] ;  /* 0x00c00000ff087b82 */ /* 0x020f220000000800 */
[----:B---3--:R-:W-:-:S06]  /*6700*/  ULEA UR4, UR5, UR4, 0x18 ;  /* 0x0000000405047291 */ /* 0x008fcc000f8ec0ff */
[----:B----4-:R-:W-:-:S05]  /*6710*/  LEA R8, R8, UR4, 0x2 ;  /* 0x0000000408087c11 */ /* 0x010fca000f8e10ff */
[----:B------:R-:W-:-:S05]  /*6720*/  IMAD R3, R13, 0x24, R8 ;  /* 0x000000240d037824 */ /* 0x000fca00078e0208 */
[----:B------:R3:W-:Y:S04]  /*6730*/  STS [R3], R0 ;  /* 0x0000000003007388 */ /* 0x0007e80000000800 */
[----:B------:R3:W-:Y:S04]  /*6740*/  STS [R3+0x4], R20 ;  /* 0x0000041403007388 */ /* 0x0007e80000000800 */
[----:B------:R3:W-:Y:S04]  /*6750*/  STS [R3+0x14], R4 ;  /* 0x0000140403007388 */ /* 0x0007e80000000800 */
[----:B------:R3:W-:Y:S04]  /*6760*/  STS [R3+0x8], R21 ;  /* 0x0000081503007388 */ /* 0x0007e80000000800 */
[----:B------:R3:W-:Y:S04]  /*6770*/  STS [R3+0x18], R5 ;  /* 0x0000180503007388 */ /* 0x0007e80000000800 */
[----:B------:R3:W-:Y:S04]  /*6780*/  STS [R3+0xc], R22 ;  /* 0x00000c1603007388 */ /* 0x0007e80000000800 */
[----:B------:R3:W-:Y:S04]  /*6790*/  STS [R3+0x1c], R6 ;  /* 0x00001c0603007388 */ /* 0x0007e80000000800 */
[----:B------:R3:W-:Y:S04]  /*67a0*/  STS [R3+0x10], R23 ;  /* 0x0000101703007388 */ /* 0x0007e80000000800 */
[----:B------:R3:W-:Y:S01]  /*67b0*/  STS [R3+0x20], R7 ;  /* 0x0000200703007388 */ /* 0x0007e20000000800 */
[----:B------:R-:W-:Y:S06]  /*67c0*/  BAR.SYNC.DEFER_BLOCKING 0x0 ;  /* 0x0000000000007b1d */ /* 0x000fec0000010000 */
[----:B------:R-:W-:Y:S05]  /*67d0*/  BRA.U !UP0, `(.L_x_98) ;  /* 0x0000000108807547 */ /* 0x000fea000b800000 */
.L_x_101:
[----:B------:R-:W-:Y:S01]  /*67e0*/  UMOV UR4, UR7 ;  /* 0x0000000700047c82 */ /* 0x000fe20008000000 */
[----:B------:R-:W-:Y:S01]  /*67f0*/  USHF.R.U32.HI UR7, URZ, 0x1, UR7 ;  /* 0x00000001ff077899 */ /* 0x000fe20008011607 */
[----:B------:R-:W-:Y:S05]  /*6800*/  BSSY.RECONVERGENT B0, `(.L_x_99) ;  /* 0x000001a000007945 */ /* 0x000fea0003800200 */
[----:B------:R-:W-:-:S13]  /*6810*/  ISETP.GE.U32.AND P0, PT, R13, UR7, PT ;  /* 0x000000070d007c0c */ /* 0x000fda000bf06070 */
[----:B---3--:R-:W-:Y:S05]  /*6820*/  @P0 BRA `(.L_x_100) ;  /* 0x00000000005c0947 */ /* 0x008fea0003800000 */
[----:B---3--:R-:W-:-:S05]  /*6830*/  MOV R0, UR7 ;  /* 0x0000000700007c02 */ /* 0x008fca0008000f00 */
[----:B------:R-:W-:Y:S02]  /*6840*/  IMAD R5, R0, 0x24, R3 ;  /* 0x0000002400057824 */ /* 0x000fe400078e0203 */
[----:B------:R-:W-:Y:S04]  /*6850*/  LDS R0, [R3] ;  /* 0x0000000003007984 */ /* 0x000fe80000000800 */
[----:B------:R-:W3:Y:S02]  /*6860*/  LDS R7, [R5] ;  /* 0x0000000005077984 */ /* 0x000ee40000000800 */
[----:B---3--:R-:W-:-:S13]  /*6870*/  FSETP.GT.AND P0, PT, R7, R0, PT ;  /* 0x000000000700720b */ /* 0x008fda0003f04000 */
[----:B------:R-:W-:Y:S05]  /*6880*/  @!P0 BRA `(.L_x_100) ;  /* 0x0000000000448947 */ /* 0x000fea0003800000 */
[----:B------:R-:W3:Y:S04]  /*6890*/  LDS R0, [R5+0x4] ;  /* 0x0000040005007984 */ /* 0x000ee80000000800 */
[----:B------:R-:W4:Y:S04]  /*68a0*/  LDS R2, [R5+0x8] ;  /* 0x0000080005027984 */ /* 0x000f280000000800 */
[----:B------:R-:W5:Y:S04]  /*68b0*/  LDS R4, [R5+0xc] ;  /* 0x00000c0005047984 */ /* 0x000f680000000800 */
[----:B------:R-:W0:Y:S04]  /*68c0*/  LDS R6, [R5+0x10] ;  /* 0x0000100005067984 */ /* 0x000e280000000800 */
[----:B--2---:R-:W2:Y:S04]  /*68d0*/  LDS R10, [R5+0x14] ;  /* 0x00001400050a7984 */ /* 0x004ea80000000800 */
[----:B------:R-:W1:Y:S04]  /*68e0*/  LDS R12, [R5+0x18] ;  /* 0x00001800050c7984 */ /* 0x000e680000000800 */
[----:B------:R-:W1:Y:S04]  /*68f0*/  LDS R16, [R5+0x1c] ;  /* 0x00001c0005107984 */ /* 0x000e680000000800 */
[----:B------:R-:W1:Y:S04]  /*6900*/  LDS R18, [R5+0x20] ;  /* 0x0000200005127984 */ /* 0x000e680000000800 */
[----:B------:R0:W-:Y:S04]  /*6910*/  STS [R3], R7 ;  /* 0x0000000703007388 */ /* 0x0001e80000000800 */
[----:B---3--:R3:W-:Y:S04]  /*6920*/  STS [R3+0x4], R0 ;  /* 0x0000040003007388 */ /* 0x0087e80000000800 */
[----:B----4-:R3:W-:Y:S04]  /*6930*/  STS [R3+0x8], R2 ;  /* 0x0000080203007388 */ /* 0x0107e80000000800 */
[----:B-----5:R3:W-:Y:S04]  /*6940*/  STS [R3+0xc], R4 ;  /* 0x00000c0403007388 */ /* 0x0207e80000000800 */
[----:B0-----:R3:W-:Y:S04]  /*6950*/  STS [R3+0x10], R6 ;  /* 0x0000100603007388 */ /* 0x0017e80000000800 */
[----:B--2---:R3:W-:Y:S04]  /*6960*/  STS [R3+0x14], R10 ;  /* 0x0000140a03007388 */ /* 0x0047e80000000800 */
[----:B-1----:R3:W-:Y:S04]  /*6970*/  STS [R3+0x18], R12 ;  /* 0x0000180c03007388 */ /* 0x0027e80000000800 */
[----:B------:R3:W-:Y:S04]  /*6980*/  STS [R3+0x1c], R16 ;  /* 0x00001c1003007388 */ /* 0x0007e80000000800 */
[----:B------:R3:W-:Y:S02]  /*6990*/  STS [R3+0x20], R18 ;  /* 0x0000201203007388 */ /* 0x0007e40000000800 */
.L_x_100:
[----:B------:R-:W-:Y:S05]  /*69a0*/  BSYNC.RECONVERGENT B0 ;  /* 0x0000000000007941 */ /* 0x000fea0003800200 */
.L_x_99:
[----:B------:R-:W-:Y:S01]  /*69b0*/  BAR.SYNC.DEFER_BLOCKING 0x0 ;  /* 0x0000000000007b1d */ /* 0x000fe20000010000 */
[----:B------:R-:W-:-:S09]  /*69c0*/  UISETP.GT.U32.AND UP0, UPT, UR4, 0x3, UPT ;  /* 0x000000030400788c */ /* 0x000fd2000bf04070 */
[----:B------:R-:W-:Y:S05]  /*69d0*/  BRA.U UP0, `(.L_x_101) ;  /* 0xfffffffd00807547 */ /* 0x000fea000b83ffff */
.L_x_98:
[----:B------:R-:W-:-:S13]  /*69e0*/  ISETP.NE.AND P0, PT, R13, RZ, PT ;  /* 0x000000ff0d00720c */ /* 0x000fda0003f05270 */
[----:B------:R-:W-:Y:S05]  /*69f0*/  @P0 EXIT ;  /* 0x000000000000094d */ /* 0x000fea0003800000 */
[----:B---3--:R-:W3:Y:S02]  /*6a00*/  LDS R5, [R8] ;  /* 0x0000000008057984 */ /* 0x008ee40000000800 */
[----:B---3--:R-:W-:-:S13]  /*6a10*/  FSETP.GE.AND P0, PT, R5, RZ, PT ;  /* 0x000000ff0500720b */ /* 0x008fda0003f06000 */
[----:B------:R-:W-:Y:S05]  /*6a20*/  @!P0 EXIT ;  /* 0x000000000000894d */ /* 0x000fea0003800000 */
[----:B-12---:R-:W1:Y:S01]  /*6a30*/  LDS R9, [R8+0x4] ;  /* 0x0000040008097984 */ /* 0x006e620000000800 */
[----:B------:R-:W2:Y:S01]  /*6a40*/  LDC.64 R2, c[0x0][0x3a8] ;  /* 0x0000ea00ff027b82 */ /* 0x000ea20000000a00 */
[----:B------:R-:W-:Y:S02]  /*6a50*/  IMAD R7, R14, 0x9, RZ ;  /* 0x000000090e077824 */ /* 0x000fe400078e02ff */
[----:B------:R-:W3:Y:S04]  /*6a60*/  LDS R11, [R8+0x14] ;  /* 0x00001400080b7984 */ /* 0x000ee80000000800 */
[----:B------:R-:W4:Y:S04]  /*6a70*/  LDS R13, [R8+0x8] ;  /* 0x00000800080d7984 */ /* 0x000f280000000800 */
[----:B------:R-:W5:Y:S04]  /*6a80*/  LDS R15, [R8+0x18] ;  /* 0x00001800080f7984 */ /* 0x000f680000000800 */
[----:B------:R-:W0:Y:S04]  /*6a90*/  LDS R17, [R8+0xc] ;  /* 0x00000c0008117984 */ /* 0x000e280000000800 */
[----:B------:R-:W0:Y:S04]  /*6aa0*/  LDS R19, [R8+0x1c] ;  /* 0x00001c0008137984 */ /* 0x000e280000000800 */
[----:B------:R-:W0:Y:S01]  /*6ab0*/  LDS R21, [R8+0x10] ;  /* 0x0000100008157984 */ /* 0x000e220000000800 */
[----:B--2---:R-:W-:-:S03]  /*6ac0*/  IMAD.WIDE.U32 R2, R7, 0x4, R2 ;  /* 0x0000000407027825 */ /* 0x004fc600078e0002 */
[----:B------:R-:W2:Y:S04]  /*6ad0*/  LDS R23, [R8+0x20] ;  /* 0x0000200008177984 */ /* 0x000ea80000000800 */
[----:B------:R-:W-:Y:S04]  /*6ae0*/  STG.E desc[UR16][R2.64], R5 ;  /* 0x0000000502007986 */ /* 0x000fe8000c101910 */
[----:B-1----:R-:W-:Y:S04]  /*6af0*/  STG.E desc[UR16][R2.64+0x4], R9 ;  /* 0x0000040902007986 */ /* 0x002fe8000c101910 */
[----:B---3--:R-:W-:Y:S04]  /*6b00*/  STG.E desc[UR16][R2.64+0x8], R11 ;  /* 0x0000080b02007986 */ /* 0x008fe8000c101910 */
[----:B----4-:R-:W-:Y:S04]  /*6b10*/  STG.E desc[UR16][R2.64+0xc], R13 ;  /* 0x00000c0d02007986 */ /* 0x010fe8000c101910 */
[----:B-----5:R-:W-:Y:S04]  /*6b20*/  STG.E desc[UR16][R2.64+0x10], R15 ;  /* 0x0000100f02007986 */ /* 0x020fe8000c101910 */
[----:B0-----:R-:W-:Y:S04]  /*6b30*/  STG.E desc[UR16][R2.64+0x14], R17 ;  /* 0x0000141102007986 */ /* 0x001fe8000c101910 */
[----:B------:R-:W-:Y:S04]  /*6b40*/  STG.E desc[UR16][R2.64+0x18], R19 ;  /* 0x0000181302007986 */ /* 0x000fe8000c101910 */
[----:B------:R-:W-:Y:S04]  /*6b50*/  STG.E desc[UR16][R2.64+0x1c], R21 ;  /* 0x00001c1502007986 */ /* 0x000fe8000c101910 */
[----:B--2---:R-:W-:Y:S01]  /*6b60*/  STG.E desc[UR16][R2.64+0x20], R23 ;  /* 0x0000201702007986 */ /* 0x004fe2000c101910 */
[----:B------:R-:W-:Y:S05]  /*6b70*/  EXIT ;  /* 0x000000000000794d */ /* 0x000fea0003800000 */
        .weak           $__internal_0_$__cuda_sm20_div_u64
        .type           $__internal_0_$__cuda_sm20_div_u64,@function
        .size           $__internal_0_$__cuda_sm20_div_u64,($__internal_1_$__cuda_sm20_rem_u64 - $__internal_0_$__cuda_sm20_div_u64)
$__internal_0_$__cuda_sm20_div_u64:
[----:B------:R-:W0:Y:S08]  /*6b80*/  I2F.U64.RP R36, R24 ;  /* 0x0000001800247312 */ /* 0x000e300000309000 */
[----:B0-----:R-:W0:Y:S02]  /*6b90*/  MUFU.RCP R33, R36 ;  /* 0x0000002400217308 */ /* 0x001e240000001000 */
[----:B0-----:R-:W-:-:S06]  /*6ba0*/  VIADD R33, R33, 0x1ffffffe ;  /* 0x1ffffffe21217836 */ /* 0x001fcc0000000000 */
[----:B------:R-:W0:Y:S02]  /*6bb0*/  F2I.U64.TRUNC R44, R33 ;  /* 0x00000021002c7311 */ /* 0x000e24000020d800 */
[----:B0-----:R-:W-:-:S04]  /*6bc0*/  IMAD.WIDE.U32 R42, R44, R24, RZ ;  /* 0x000000182c2a7225 */ /* 0x001fc800078e00ff */
[C---:B------:R-:W-:Y:S01]  /*6bd0*/  IMAD R11, R44.reuse, R25, R43 ;  /* 0x000000192c0b7224 */ /* 0x040fe200078e022b */
[----:B------:R-:W-:Y:S02]  /*6be0*/  IADD3 R27, P0, PT, RZ, -R42, RZ ;  /* 0x8000002aff1b7210 */ /* 0x000fe40007f1e0ff */
[----:B------:R-:W-:Y:S01]  /*6bf0*/  MOV R43, R44 ;  /* 0x0000002c002b7202 */ /* 0x000fe20000000f00 */
[----:B------:R-:W-:Y:S02]  /*6c00*/  IMAD R32, R45, R24, R11 ;  /* 0x000000182d207224 */ /* 0x000fe400078e020b */
[----:B------:R-:W-:-:S04]  /*6c10*/  IMAD.HI.U32 R42, R44, R27, RZ ;  /* 0x0000001b2c2a7227 */ /* 0x000fc800078e00ff */
[----:B------:R-:W-:-:S04]  /*6c20*/  IMAD.X R32, RZ, RZ, ~R32, P0 ;  /* 0x000000ffff207224 */ /* 0x000fc800000e0e20 */
[----:B------:R-:W-:-:S04]  /*6c30*/  IMAD.WIDE.U32 R42, P0, R44, R32, R42 ;  /* 0x000000202c2a7225 */ /* 0x000fc8000780002a */
[C---:B------:R-:W-:Y:S02]  /*6c40*/  IMAD R11, R45.reuse, R32, RZ ;  /* 0x000000202d0b7224 */ /* 0x040fe400078e02ff */
[----:B------:R-:W-:-:S04]  /*6c50*/  IMAD.HI.U32 R36, P1, R45, R27, R42 ;  /* 0x0000001b2d247227 */ /* 0x000fc8000782002a */
[----:B------:R-:W-:Y:S01]  /*6c60*/  IMAD.HI.U32 R32, R45, R32, RZ ;  /* 0x000000202d207227 */ /* 0x000fe200078e00ff */
[----:B------:R-:W-:-:S03]  /*6c70*/  IADD3 R43, P2, PT, R11, R36, RZ ;  /* 0x000000240b2b7210 */ /* 0x000fc60007f5e0ff */
[----:B------:R-:W-:Y:S02]  /*6c80*/  IMAD.X R11, R32, 0x1, R45, P0 ;  /* 0x00000001200b7824 */ /* 0x000fe400000e062d */
[----:B------:R-:W-:-:S03]  /*6c90*/  IMAD.WIDE.U32 R36, R43, R24, RZ ;  /* 0x000000182b247225 */ /* 0x000fc600078e00ff */
[----:B------:R-:W-:Y:S01]  /*6ca0*/  IADD3.X R11, PT, PT, RZ, RZ, R11, P2, P1 ;  /* 0x000000ffff0b7210 */ /* 0x000fe200017e240b */
[----:B------:R-:W-:Y:S01]  /*6cb0*/  IMAD R32, R43, R25, R37 ;  /* 0x000000192b207224 */ /* 0x000fe200078e0225 */
[----:B------:R-:W-:Y:S01]  /*6cc0*/  IADD3 R36, P0, PT, RZ, -R36, RZ ;  /* 0x80000024ff247210 */ /* 0x000fe20007f1e0ff */
[----:B------:R-:W-:Y:S02]  /*6cd0*/  IMAD.MOV.U32 R37, RZ, RZ, RZ ;  /* 0x000000ffff257224 */ /* 0x000fe400078e00ff */
[----:B------:R-:W-:Y:S02]  /*6ce0*/  IMAD R32, R11, R24, R32 ;  /* 0x000000180b207224 */ /* 0x000fe400078e0220 */
[----:B------:R-:W-:-:S04]  /*6cf0*/  IMAD.HI.U32 R42, R43, R36, RZ ;  /* 0x000000242b2a7227 */ /* 0x000fc800078e00ff */
[----:B------:R-:W-:-:S04]  /*6d00*/  IMAD.X R32, RZ, RZ, ~R32, P0 ;  /* 0x000000ffff207224 */ /* 0x000fc800000e0e20 */
[----:B------:R-:W-:-:S04]  /*6d10*/  IMAD.WIDE.U32 R42, P0, R43, R32, R42 ;  /* 0x000000202b2a7225 */ /* 0x000fc8000780002a */
[C---:B------:R-:W-:Y:S02]  /*6d20*/  IMAD R27, R11.reuse, R32, RZ ;  /* 0x000000200b1b7224 */ /* 0x040fe400078e02ff */
[----:B------:R-:W-:-:S04]  /*6d30*/  IMAD.HI.U32 R36, P1, R11, R36, R42 ;  /* 0x000000240b247227 */ /* 0x000fc8000782002a */
[----:B------:R-:W-:Y:S01]  /*6d40*/  IMAD.HI.U32 R32, R11, R32, RZ ;  /* 0x000000200b207227 */ /* 0x000fe200078e00ff */
[----:B------:R-:W-:-:S04]  /*6d50*/  IADD3 R27, P2, PT, R27, R36, RZ ;  /* 0x000000241b1b7210 */ /* 0x000fc80007f5e0ff */
[----:B------:R-:W-:Y:S01]  /*6d60*/  IADD3.X R32, PT, PT, R32, R11, RZ, P0, !PT ;  /* 0x0000000b20207210 */ /* 0x000fe200007fe4ff */
[----:B------:R-:W-:-:S03]  /*6d70*/  IMAD.HI.U32 R36, R27, R12, RZ ;  /* 0x0000000c1b247227 */ /* 0x000fc600078e00ff */
[----:B------:R-:W-:Y:S01]  /*6d80*/  IADD3.X R32, PT, PT, RZ, RZ, R32, P2, P1 ;  /* 0x000000ffff207210 */ /* 0x000fe200017e2420 */
[----:B------:R-:W-:-:S04]  /*6d90*/  IMAD.WIDE.U32 R36, R27, R3, R36 ;  /* 0x000000031b247225 */ /* 0x000fc800078e0024 */
[C---:B------:R-:W-:Y:S02]  /*6da0*/  IMAD R11, R32.reuse, R3, RZ ;  /* 0x00000003200b7224 */ /* 0x040fe400078e02ff */
[----:B------:R-:W-:-:S04]  /*6db0*/  IMAD.HI.U32 R36, P0, R32, R12, R36 ;  /* 0x0000000c20247227 */ /* 0x000fc80007800024 */
[----:B------:R-:W-:Y:S01]  /*6dc0*/  IMAD.HI.U32 R32, R32, R3, RZ ;  /* 0x0000000320207227 */ /* 0x000fe200078e00ff */
[----:B------:R-:W-:-:S03]  /*6dd0*/  IADD3 R11, P1, PT, R11, R36, RZ ;  /* 0x000000240b0b7210 */ /* 0x000fc60007f3e0ff */
[----:B------:R-:W-:Y:S02]  /*6de0*/  IMAD.X R27, RZ, RZ, R32, P0 ;  /* 0x000000ffff1b7224 */ /* 0x000fe400000e0620 */
[----:B------:R-:W-:-:S03]  /*6df0*/  IMAD.WIDE.U32 R36, R11, R24, RZ ;  /* 0x000000180b247225 */ /* 0x000fc600078e00ff */
[----:B------:R-:W-:Y:S01]  /*6e00*/  IADD3.X R27, PT, PT, RZ, R27, RZ, P1, !PT ;  /* 0x0000001bff1b7210 */ /* 0x000fe20000ffe4ff */
[C---:B------:R-:W-:Y:S01]  /*6e10*/  IMAD R32, R11.reuse, R25, R37 ;  /* 0x000000190b207224 */ /* 0x040fe200078e0225 */
[----:B------:R-:W-:Y:S02]  /*6e20*/  IADD3 R33, P1, PT, -R36, R12, RZ ;  /* 0x0000000c24217210 */ /* 0x000fe40007f3e1ff */
[----:B------:R-:W-:Y:S01]  /*6e30*/  IADD3 R36, P2, PT, R11, 0x1, RZ ;  /* 0x000000010b247810 */ /* 0x000fe20007f5e0ff */
[-C--:B------:R-:W-:Y:S01]  /*6e40*/  IMAD R32, R27, R24.reuse, R32 ;  /* 0x000000181b207224 */ /* 0x080fe200078e0220 */
[----:B------:R-:W-:Y:S02]  /*6e50*/  ISETP.GE.U32.AND P0, PT, R33, R24, PT ;  /* 0x000000182100720c */ /* 0x000fe40003f06070 */
[----:B------:R-:W-:Y:S01]  /*6e60*/  IADD3.X R38, PT, PT, RZ, R27, RZ, P2, !PT ;  /* 0x0000001bff267210 */ /* 0x000fe200017fe4ff */
[----:B------:R-:W-:Y:S01]  /*6e70*/  IMAD.X R32, R3, 0x1, ~R32, P1 ;  /* 0x0000000103207824 */ /* 0x000fe200008e0e20 */
[----:B------:R-:W-:-:S04]  /*6e80*/  IADD3 R40, P1, PT, -R24, R33, RZ ;  /* 0x0000002118287210 */ /* 0x000fc80007f3e1ff */
[C---:B------:R-:W-:Y:S01]  /*6e90*/  ISETP.GE.U32.AND.EX P0, PT, R32.reuse, R25, PT, P0 ;  /* 0x000000192000720c */ /* 0x040fe20003f06100 */
[----:B------:R-:W-:Y:S01]  /*6ea0*/  IMAD.X R37, R32, 0x1, ~R25, P1 ;  /* 0x0000000120257824 */ /* 0x000fe200008e0e19 */
[----:B------:R-:W-:Y:S02]  /*6eb0*/  ISETP.NE.U32.AND P1, PT, R24, RZ, PT ;  /* 0x000000ff1800720c */ /* 0x000fe40003f25070 */
[----:B------:R-:W-:Y:S02]  /*6ec0*/  SEL R36, R36, R11, P0 ;  /* 0x0000000b24247207 */ /* 0x000fe40000000000 */
[----:B------:R-:W-:Y:S02]  /*6ed0*/  SEL R33, R40, R33, P0 ;  /* 0x0000002128217207 */ /* 0x000fe40000000000 */
[----:B------:R-:W-:Y:S02]  /*6ee0*/  SEL R38, R38, R27, P0 ;  /* 0x0000001b26267207 */ /* 0x000fe40000000000 */
[----:B------:R-:W-:-:S02]  /*6ef0*/  IADD3 R11, P2, PT, R36, 0x1, RZ ;  /* 0x00000001240b7810 */ /* 0x000fc40007f5e0ff */
[----:B------:R-:W-:Y:S02]  /*6f00*/  SEL R32, R37, R32, P0 ;  /* 0x0000002025207207 */ /* 0x000fe40000000000 */
[----:B------:R-:W-:Y:S01]  /*6f10*/  ISETP.GE.U32.AND P0, PT, R33, R24, PT ;  /* 0x000000182100720c */ /* 0x000fe20003f06070 */
[----:B------:R-:W-:Y:S01]  /*6f20*/  IMAD.X R27, RZ, RZ, R38, P2 ;  /* 0x000000ffff1b7224 */ /* 0x000fe200010e0626 */
[----:B------:R-:W-:Y:S02]  /*6f30*/  ISETP.NE.AND.EX P1, PT, R25, RZ, PT, P1 ;  /* 0x000000ff1900720c */ /* 0x000fe40003f25310 */
[----:B------:R-:W-:-:S04]  /*6f40*/  ISETP.GE.U32.AND.EX P0, PT, R32, R25, PT, P0 ;  /* 0x000000192000720c */ /* 0x000fc80003f06100 */
[----:B------:R-:W-:Y:S02]  /*6f50*/  SEL R27, R27, R38, P0 ;  /* 0x000000261b1b7207 */ /* 0x000fe40000000000 */
[----:B------:R-:W-:Y:S02]  /*6f60*/  SEL R11, R11, R36, P0 ;  /* 0x000000240b0b7207 */ /* 0x000fe40000000000 */
[----:B------:R-:W-:Y:S01]  /*6f70*/  SEL R32, R27, 0xffffffff, P1 ;  /* 0xffffffff1b207807 */ /* 0x000fe20000800000 */
[----:B------:R-:W-:Y:S01]  /*6f80*/  IMAD.MOV.U32 R27, RZ, RZ, 0x0 ;  /* 0x00000000ff1b7424 */ /* 0x000fe200078e00ff */
[----:B------:R-:W-:-:S03]  /*6f90*/  SEL R11, R11, 0xffffffff, P1 ;  /* 0xffffffff0b0b7807 */ /* 0x000fc60000800000 */
[----:B------:R-:W-:Y:S05]  /*6fa0*/  RET.REL.NODEC R26 `(_Z26optimize_4subs_only_kernelPKfS0_S0_S0_iPf) ;  /* 0xffffff901a147950 */ /* 0x000fea0003c3ffff */
        .weak           $__internal_1_$__cuda_sm20_rem_u64
        .type           $__internal_1_$__cuda_sm20_rem_u64,@function
        .size           $__internal_1_$__cuda_sm20_rem_u64,($__internal_2_$__cuda_sm20_sqrt_rn_f32_slowpath - $__internal_1_$__cuda_sm20_rem_u64)
$__internal_1_$__cuda_sm20_rem_u64:
[----:B------:R-:W0:Y:S01]  /*6fb0*/  LDCU UR4, c[0x0][0x3a0] ;  /* 0x00007400ff0477ac */ /* 0x000e220008000800 */
[----:B------:R-:W-:Y:S02]  /*6fc0*/  UMOV UR5, UR9 ;  /* 0x0000000900057c82 */ /* 0x000fe40008000000 */
[----:B0-----:R-:W0:Y:S08]  /*6fd0*/  I2F.U64.RP R25, UR4 ;  /* 0x0000000400197d12 */ /* 0x001e300008309000 */
[----:B0-----:R-:W0:Y:S02]  /*6fe0*/  MUFU.RCP R25, R25 ;  /* 0x0000001900197308 */ /* 0x001e240000001000 */
[----:B0-----:R-:W-:-:S06]  /*6ff0*/  IADD3 R2, PT, PT, R25, 0x1ffffffe, RZ ;  /* 0x1ffffffe19027810 */ /* 0x001fcc0007ffe0ff */
[----:B------:R-:W0:Y:S02]  /*7000*/  F2I.U64.TRUNC R2, R2 ;  /* 0x0000000200027311 */ /* 0x000e24000020d800 */
[----:B0-----:R-:W-:-:S04]  /*7010*/  IMAD.WIDE.U32 R8, R2, UR4, RZ ;  /* 0x0000000402087c25 */ /* 0x001fc8000f8e00ff */
[----:B------:R-:W-:Y:S01]  /*7020*/  IMAD R9, R2, UR9, R9 ;  /* 0x0000000902097c24 */ /* 0x000fe2000f8e0209 */
[----:B------:R-:W-:-:S03]  /*7030*/  IADD3 R27, P0, PT, RZ, -R8, RZ ;  /* 0x80000008ff1b7210 */ /* 0x000fc60007f1e0ff */
[----:B------:R-:W-:Y:S02]  /*7040*/  IMAD R9, R3, UR4, R9 ;  /* 0x0000000403097c24 */ /* 0x000fe4000f8e0209 */
[----:B------:R-:W-:-:S04]  /*7050*/  IMAD.HI.U32 R8, R2, R27, RZ ;  /* 0x0000001b02087227 */ /* 0x000fc800078e00ff */
[----:B------:R-:W-:Y:S02]  /*7060*/  IMAD.X R33, RZ, RZ, ~R9, P0 ;  /* 0x000000ffff217224 */ /* 0x000fe400000e0e09 */
[----:B------:R-:W-:Y:S02]  /*7070*/  IMAD.MOV.U32 R9, RZ, RZ, R2 ;  /* 0x000000ffff097224 */ /* 0x000fe400078e0002 */
[-C--:B------:R-:W-:Y:S02]  /*7080*/  IMAD R25, R3, R33.reuse, RZ ;  /* 0x0000002103197224 */ /* 0x080fe400078e02ff */
[----:B------:R-:W-:-:S04]  /*7090*/  IMAD.WIDE.U32 R8, P0, R2, R33, R8 ;  /* 0x0000002102087225 */ /* 0x000fc80007800008 */
[----:B------:R-:W-:-:S04]  /*70a0*/  IMAD.HI.U32 R33, R3, R33, RZ ;  /* 0x0000002103217227 */ /* 0x000fc800078e00ff */
[----:B------:R-:W-:-:S05]  /*70b0*/  IMAD.HI.U32 R8, P1, R3, R27, R8 ;  /* 0x0000001b03087227 */ /* 0x000fca0007820008 */
[----:B------:R-:W-:Y:S02]  /*70c0*/  IADD3 R9, P2, PT, R25, R8, RZ ;  /* 0x0000000819097210 */ /* 0x000fe40007f5e0ff */
[----:B------:R-:W-:-:S03]  /*70d0*/  IADD3.X R8, PT, PT, R33, R3, RZ, P0, !PT ;  /* 0x0000000321087210 */ /* 0x000fc600007fe4ff */
[----:B------:R-:W-:Y:S01]  /*70e0*/  IMAD.WIDE.U32 R2, R9, UR4, RZ ;  /* 0x0000000409027c25 */ /* 0x000fe2000f8e00ff */
[----:B------:R-:W-:-:S03]  /*70f0*/  IADD3.X R25, PT, PT, RZ, RZ, R8, P2, P1 ;  /* 0x000000ffff197210 */ /* 0x000fc600017e2408 */
[----:B------:R-:W-:Y:S01]  /*7100*/  IMAD R8, R9, UR9, R3 ;  /* 0x0000000909087c24 */ /* 0x000fe2000f8e0203 */
[----:B------:R-:W-:-:S03]  /*7110*/  IADD3 R3, P0, PT, RZ, -R2, RZ ;  /* 0x80000002ff037210 */ /* 0x000fc60007f1e0ff */
[----:B------:R-:W-:Y:S02]  /*7120*/  IMAD R2, R25, UR4, R8 ;  /* 0x0000000419027c24 */ /* 0x000fe4000f8e0208 */
[----:B------:R-:W-:-:S04]  /*7130*/  IMAD.HI.U32 R8, R9, R3, RZ ;  /* 0x0000000309087227 */ /* 0x000fc800078e00ff */
[----:B------:R-:W-:-:S04]  /*7140*/  IMAD.X R2, RZ, RZ, ~R2, P0 ;  /* 0x000000ffff027224 */ /* 0x000fc800000e0e02 */
[----:B------:R-:W-:-:S04]  /*7150*/  IMAD.WIDE.U32 R8, P0, R9, R2, R8 ;  /* 0x0000000209087225 */ /* 0x000fc80007800008 */
[C---:B------:R-:W-:Y:S02]  /*7160*/  IMAD R26, R25.reuse, R2, RZ ;  /* 0x00000002191a7224 */ /* 0x040fe400078e02ff */
[----:B------:R-:W-:-:S04]  /*7170*/  IMAD.HI.U32 R9, P1, R25, R3, R8 ;  /* 0x0000000319097227 */ /* 0x000fc80007820008 */
[----:B------:R-:W-:Y:S02]  /*7180*/  HFMA2 R3, -RZ, RZ, 0, 0 ;  /* 0x00000000ff037431 */ /* 0x000fe400000001ff */
[----:B------:R-:W-:Y:S01]  /*7190*/  IMAD.HI.U32 R2, R25, R2, RZ ;  /* 0x0000000219027227 */ /* 0x000fe200078e00ff */
[----:B------:R-:W-:-:S03]  /*71a0*/  IADD3 R9, P2, PT, R26, R9, RZ ;  /* 0x000000091a097210 */ /* 0x000fc60007f5e0ff */
[----:B------:R-:W-:Y:S02]  /*71b0*/  IMAD.X R25, R2, 0x1, R25, P0 ;  /* 0x0000000102197824 */ /* 0x000fe400000e0619 */
        /* <DEDUP_REMOVED lines=8> */
[----:B------:R-:W-:-:S04]  /*7240*/  IMAD.WIDE.U32 R2, R9, UR4, RZ ;  /* 0x0000000409027c25 */ /* 0x000fc8000f8e00ff */
[----:B------:R-:W-:Y:S01]  /*7250*/  IMAD.X R8, RZ, RZ, R8, P1 ;  /* 0x000000ffff087224 */ /* 0x000fe200008e0608 */
[----:B------:R-:W-:Y:S01]  /*7260*/  IADD3 R2, P1, PT, -R2, R12, RZ ;  /* 0x0000000c02027210 */ /* 0x000fe20007f3e1ff */
[----:B------:R-:W-:Y:S02]  /*7270*/  IMAD R9, R9, UR9, R3 ;  /* 0x0000000909097c24 */ /* 0x000fe4000f8e0203 */
[----:B------:R-:W-:Y:S01]  /*7280*/  IMAD.MOV.U32 R25, RZ, RZ, 0x0 ;  /* 0x00000000ff197424 */ /* 0x000fe200078e00ff */
[----:B------:R-:W-:Y:S01]  /*7290*/  ISETP.GE.U32.AND P0, PT, R2, UR4, PT ;  /* 0x0000000402007c0c */ /* 0x000fe2000bf06070 */
[----:B------:R-:W-:-:S05]  /*72a0*/  IMAD R8, R8, UR4, R9 ;  /* 0x0000000408087c24 */ /* 0x000fca000f8e0209 */
[----:B------:R-:W-:Y:S02]  /*72b0*/  IADD3.X R11, PT, PT, ~R8, R11, RZ, P1, !PT ;  /* 0x0000000b080b7210 */ /* 0x000fe40000ffe5ff */
[----:B------:R-:W-:Y:S02]  /*72c0*/  IADD3 R9, P1, PT, R2, -UR4, RZ ;  /* 0x8000000402097c10 */ /* 0x000fe4000ff3e0ff */
[C---:B------:R-:W-:Y:S02]  /*72d0*/  ISETP.GE.U32.AND.EX P0, PT, R11.reuse, UR9, PT, P0 ;  /* 0x000000090b007c0c */ /* 0x040fe4000bf06100 */
[----:B------:R-:W-:Y:S02]  /*72e0*/  IADD3.X R8, PT, PT, R11, ~UR9, RZ, P1, !PT ;  /* 0x800000090b087c10 */ /* 0x000fe40008ffe4ff */
[----:B------:R-:W-:Y:S02]  /*72f0*/  SEL R9, R9, R2, P0 ;  /* 0x0000000209097207 */ /* 0x000fe40000000000 */
[----:B------:R-:W-:-:S02]  /*7300*/  SEL R8, R8, R11, P0 ;  /* 0x0000000b08087207 */ /* 0x000fc40000000000 */
[C---:B------:R-:W-:Y:S02]  /*7310*/  ISETP.GE.U32.AND P0, PT, R9.reuse, UR4, PT ;  /* 0x0000000409007c0c */ /* 0x040fe4000bf06070 */
[----:B------:R-:W-:Y:S02]  /*7320*/  IADD3 R2, P2, PT, R9, -UR4, RZ ;  /* 0x8000000409027c10 */ /* 0x000fe4000ff5e0ff */
[----:B------:R-:W-:Y:S02]  /*7330*/  ISETP.NE.U32.AND P1, PT, RZ, UR4, PT ;  /* 0x00000004ff007c0c */ /* 0x000fe4000bf25070 */
[C---:B------:R-:W-:Y:S02]  /*7340*/  ISETP.GE.U32.AND.EX P0, PT, R8.reuse, UR9, PT, P0 ;  /* 0x0000000908007c0c */ /* 0x040fe4000bf06100 */
[----:B------:R-:W-:Y:S02]  /*7350*/  IADD3.X R3, PT, PT, R8, ~UR9, RZ, P2, !PT ;  /* 0x8000000908037c10 */ /* 0x000fe400097fe4ff */
[----:B------:R-:W-:-:S02]  /*7360*/  ISETP.NE.AND.EX P1, PT, RZ, UR9, PT, P1 ;  /* 0x00000009ff007c0c */ /* 0x000fc4000bf25310 */
[----:B------:R-:W-:Y:S02]  /*7370*/  SEL R2, R2, R9, P0 ;  /* 0x0000000902027207 */ /* 0x000fe40000000000 */
[----:B------:R-:W-:Y:S02]  /*7380*/  SEL R3, R3, R8, P0 ;  /* 0x0000000803037207 */ /* 0x000fe40000000000 */
[----:B------:R-:W-:Y:S02]  /*7390*/  SEL R2, R2, 0xffffffff, P1 ;  /* 0xffffffff02027807 */ /* 0x000fe40000800000 */
[----:B------:R-:W-:Y:S01]  /*73a0*/  SEL R3, R3, 0xffffffff, P1 ;  /* 0xffffffff03037807 */ /* 0x000fe20000800000 */
[----:B------:R-:W-:Y:S06]  /*73b0*/  RET.REL.NODEC R24 `(_Z26optimize_4subs_only_kernelPKfS0_S0_S0_iPf) ;  /* 0xffffff8c18107950 */ /* 0x000fec0003c3ffff */
        .weak           $__internal_2_$__cuda_sm20_sqrt_rn_f32_slowpath
        .type           $__internal_2_$__cuda_sm20_sqrt_rn_f32_slowpath,@function
        .size           $__internal_2_$__cuda_sm20_sqrt_rn_f32_slowpath,(.L_x_106 - $__internal_2_$__cuda_sm20_sqrt_rn_f32_slowpath)
$__internal_2_$__cuda_sm20_sqrt_rn_f32_slowpath:
[----:B------:R-:W-:-:S13]  /*73c0*/  LOP3.LUT P1, RZ, R3, 0x7fffffff, RZ, 0xc0, !PT ;  /* 0x7fffffff03ff7812 */ /* 0x000fda000782c0ff */
[----:B------:R-:W-:Y:S05]  /*73d0*/  @!P1 BRA `(.L_x_102) ;  /* 0x0000000000449947 */ /* 0x000fea0003800000 */
[----:B------:R-:W-:Y:S01]  /*73e0*/  FSETP.GEU.FTZ.AND P1, PT, R3, RZ, PT ;  /* 0x000000ff0300720b */ /* 0x000fe20003f3e000 */
[----:B------:R-:W-:-:S12]  /*73f0*/  IMAD.MOV.U32 R2, RZ, RZ, R3 ;  /* 0x000000ffff027224 */ /* 0x000fd800078e0003 */
[----:B------:R-:W-:Y:S01]  /*7400*/  @!P1 MOV R3, 0x7fffffff ;  /* 0x7fffffff00039802 */ /* 0x000fe20000000f00 */
[----:B------:R-:W-:Y:S06]  /*7410*/  @!P1 BRA `(.L_x_102) ;  /* 0x0000000000349947 */ /* 0x000fec0003800000 */
[----:B------:R-:W-:-:S13]  /*7420*/  FSETP.GTU.FTZ.AND P1, PT, |R2|, +INF , PT ;  /* 0x7f8000000200780b */ /* 0x000fda0003f3c200 */
[----:B------:R-:W-:Y:S01]  /*7430*/  @P1 FADD.FTZ R3, R2, 1 ;  /* 0x3f80000002031421 */ /* 0x000fe20000010000 */
[----:B------:R-:W-:Y:S06]  /*7440*/  @P1 BRA `(.L_x_102) ;  /* 0x0000000000281947 */ /* 0x000fec0003800000 */
[----:B------:R-:W-:-:S13]  /*7450*/  FSETP.NEU.FTZ.AND P1, PT, |R2|, +INF , PT ;  /* 0x7f8000000200780b */ /* 0x000fda0003f3d200 */
[----:B------:R-:W-:-:S04]  /*7460*/  @P1 FFMA R32, R2, 1.84467440737095516160e+19, RZ ;  /* 0x5f80000002201823 */ /* 0x000fc800000000ff */
[----:B------:R-:W0:Y:S02]  /*7470*/  @P1 MUFU.RSQ R3, R32 ;  /* 0x0000002000031308 */ /* 0x000e240000001400 */
[----:B0-----:R-:W-:Y:S01]  /*7480*/  @P1 FMUL.FTZ R35, R32, R3 ;  /* 0x0000000320231220 */ /* 0x001fe20000410000 */
[----:B------:R-:W-:Y:S01]  /*7490*/  @P1 FMUL.FTZ R36, R3, 0.5 ;  /* 0x3f00000003241820 */ /* 0x000fe20000410000 */
[----:B------:R-:W-:Y:S02]  /*74a0*/  @!P1 IMAD.MOV.U32 R3, RZ, RZ, R2 ;  /* 0x000000ffff039224 */ /* 0x000fe400078e0002 */
[----:B------:R-:W-:-:S04]  /*74b0*/  @P1 FADD.FTZ R34, -R35, -RZ ;  /* 0x800000ff23221221 */ /* 0x000fc80000010100 */
[----:B------:R-:W-:-:S04]  /*74c0*/  @P1 FFMA R34, R35, R34, R32 ;  /* 0x0000002223221223 */ /* 0x000fc80000000020 */
[----:B------:R-:W-:-:S04]  /*74d0*/  @P1 FFMA R34, R34, R36, R35 ;  /* 0x0000002422221223 */ /* 0x000fc80000000023 */
[----:B------:R-:W-:-:S07]  /*74e0*/  @P1 FMUL.FTZ R3, R34, 2.3283064365386962891e-10 ;  /* 0x2f80000022031820 */ /* 0x000fce0000410000 */
.L_x_102:
[----:B------:R-:W-:Y:S01]  /*74f0*/  IMAD.MOV.U32 R32, RZ, RZ, R3 ;  /* 0x000000ffff207224 */ /* 0x000fe200078e0003 */
[----:B------:R-:W-:Y:S01]  /*7500*/  MOV R2, R37 ;  /* 0x0000002500027202 */ /* 0x000fe20000000f00 */
[----:B------:R-:W-:-:S04]  /*7510*/  IMAD.MOV.U32 R3, RZ, RZ, 0x0 ;  /* 0x00000000ff037424 */ /* 0x000fc800078e00ff */
[----:B------:R-:W-:Y:S05]  /*7520*/  RET.REL.NODEC R2 `(_Z26optimize_4subs_only_kernelPKfS0_S0_S0_iPf) ;  /* 0xffffff8802b47950 */ /* 0x000fea0003c3ffff */
.L_x_103:
[----:B------:R-:W-:-:S00]  /*7530*/  BRA `(.L_x_103) ;  /* 0xfffffffc00fc7947 */ /* 0x000fc0000383ffff */
[----:B------:R-:W-:-:S00]  /*7540*/  NOP ;  /* 0x0000000000007918 */ /* 0x000fc00000000000 */
        /* <DEDUP_REMOVED lines=11> */
.L_x_106:


//--------------------- .nv.global.init           --------------------------
	.section	.nv.global.init,"aw",@progbits
	.align	4
.nv.global.init:
	.type		__cudart_i2opi_f,@object
	.size		__cudart_i2opi_f,(.L_4 - __cudart_i2opi_f)
__cudart_i2opi_f:
        /*0000*/ 	.byte	0x41, 0x90, 0x43, 0x3c, 0x99, 0x95, 0x62, 0xdb, 0xc0, 0xdd, 0x34, 0xf5, 0xd1, 0x57, 0x27, 0xfc
        /*0010*/ 	.byte	0x29, 0x15, 0x44, 0x4e, 0x6e, 0x83, 0xf9, 0xa2
.L_4:


//--------------------- .nv.shared._Z26optimize_4subs_only_kernelPKfS0_S0_S0_iPf --------------------------
	.section	.nv.shared._Z26optimize_4subs_only_kernelPKfS0_S0_S0_iPf,"aw",@nobits
	.sectionflags	@""
	.align	16
	.zero		1024


//--------------------- .nv.shared.reserved.0     --------------------------
	.section	.nv.shared.reserved.0,"aw",@nobits
	.weak		__nv_reservedSMEM_offset_0_alias
	.size		__nv_reservedSMEM_offset_0_alias, 0, 64
	.other		__nv_reservedSMEM_offset_0_alias,@"STO_CUDA_RESERVED_SHARED STV_DEFAULT"
__nv_reservedSMEM_offset_0_alias:
	.zero		0
	.zero		64


//--------------------- .nv.constant0._Z26optimize_4subs_only_kernelPKfS0_S0_S0_iPf --------------------------
	.section	.nv.constant0._Z26optimize_4subs_only_kernelPKfS0_S0_S0_iPf,"a",@progbits
	.sectionflags	@""
	.align	4
.nv.constant0._Z26optimize_4subs_only_kernelPKfS0_S0_S0_iPf:
	.zero		944


//--------------------- SYMBOLS --------------------------

	.type		.nv.reservedSmem.offset0,@object
	.size		.nv.reservedSmem.offset0,0x4
	.type		.nv.reservedSmem.cap,@object
	.size		.nv.reservedSmem.cap,0x4
